//
// Generated by NVIDIA NVVM Compiler
//
// Compiler Build ID: CL-36424714
// Cuda compilation tools, release 13.0, V13.0.88
// Based on NVVM 20.0.0
//

.version 9.0
.target sm_100
.address_size 64

	// .globl	_Z13copyImgKernelPhS_ii

.visible .entry _Z13copyImgKernelPhS_ii(
	.param .u64 .ptr .align 1 _Z13copyImgKernelPhS_ii_param_0,
	.param .u64 .ptr .align 1 _Z13copyImgKernelPhS_ii_param_1,
	.param .u32 _Z13copyImgKernelPhS_ii_param_2,
	.param .u32 _Z13copyImgKernelPhS_ii_param_3
)
{
	.reg .pred 	%p<4>;
	.reg .b16 	%rs<5>;
	.reg .b32 	%r<15>;
	.reg .b64 	%rd<8>;

	ld.param.u64 	%rd1, [_Z13copyImgKernelPhS_ii_param_0];
	ld.param.u64 	%rd2, [_Z13copyImgKernelPhS_ii_param_1];
	ld.param.u32 	%r3, [_Z13copyImgKernelPhS_ii_param_2];
	ld.param.u32 	%r4, [_Z13copyImgKernelPhS_ii_param_3];
	mov.u32 	%r6, %tid.x;
	mov.u32 	%r7, %ctaid.x;
	mov.u32 	%r8, %ntid.x;
	mad.lo.s32 	%r1, %r7, %r8, %r6;
	mov.u32 	%r9, %tid.y;
	mov.u32 	%r10, %ctaid.y;
	mov.u32 	%r11, %ntid.y;
	mad.lo.s32 	%r12, %r10, %r11, %r9;
	setp.ge.s32 	%p1, %r1, %r3;
	setp.ge.s32 	%p2, %r12, %r4;
	or.pred  	%p3, %p1, %p2;
	@%p3 bra 	$L__BB0_2;
	cvta.to.global.u64 	%rd3, %rd1;
	cvta.to.global.u64 	%rd4, %rd2;
	mad.lo.s32 	%r13, %r3, %r12, %r1;
	shl.b32 	%r14, %r13, 2;
	cvt.s64.s32 	%rd5, %r14;
	add.s64 	%rd6, %rd3, %rd5;
	ld.global.u8 	%rs1, [%rd6];
	ld.global.u8 	%rs2, [%rd6+1];
	ld.global.u8 	%rs3, [%rd6+2];
	ld.global.u8 	%rs4, [%rd6+3];
	add.s64 	%rd7, %rd4, %rd5;
	st.global.u8 	[%rd7], %rs1;
	st.global.u8 	[%rd7+1], %rs2;
	st.global.u8 	[%rd7+2], %rs3;
	st.global.u8 	[%rd7+3], %rs4;
$L__BB0_2:
	ret;

}
	// .globl	_Z21linearTransformKernelPhS_iiff
.visible .entry _Z21linearTransformKernelPhS_iiff(
	.param .u64 .ptr .align 1 _Z21linearTransformKernelPhS_iiff_param_0,
	.param .u64 .ptr .align 1 _Z21linearTransformKernelPhS_iiff_param_1,
	.param .u32 _Z21linearTransformKernelPhS_iiff_param_2,
	.param .u32 _Z21linearTransformKernelPhS_iiff_param_3,
	.param .f32 _Z21linearTransformKernelPhS_iiff_param_4,
	.param .f32 _Z21linearTransformKernelPhS_iiff_param_5
)
{
	.reg .pred 	%p<10>;
	.reg .b16 	%rs<5>;
	.reg .b32 	%r<18>;
	.reg .b32 	%f<15>;
	.reg .b64 	%rd<8>;

	ld.param.u64 	%rd1, [_Z21linearTransformKernelPhS_iiff_param_0];
	ld.param.u64 	%rd2, [_Z21linearTransformKernelPhS_iiff_param_1];
	ld.param.u32 	%r3, [_Z21linearTransformKernelPhS_iiff_param_2];
	ld.param.u32 	%r4, [_Z21linearTransformKernelPhS_iiff_param_3];
	ld.param.f32 	%f1, [_Z21linearTransformKernelPhS_iiff_param_4];
	ld.param.f32 	%f2, [_Z21linearTransformKernelPhS_iiff_param_5];
	mov.u32 	%r6, %tid.x;
	mov.u32 	%r7, %ctaid.x;
	mov.u32 	%r8, %ntid.x;
	mad.lo.s32 	%r1, %r7, %r8, %r6;
	mov.u32 	%r9, %tid.y;
	mov.u32 	%r10, %ctaid.y;
	mov.u32 	%r11, %ntid.y;
	mad.lo.s32 	%r12, %r10, %r11, %r9;
	setp.ge.s32 	%p1, %r1, %r3;
	setp.ge.s32 	%p2, %r12, %r4;
	or.pred  	%p3, %p1, %p2;
	@%p3 bra 	$L__BB1_2;
	cvta.to.global.u64 	%rd3, %rd1;
	cvta.to.global.u64 	%rd4, %rd2;
	mad.lo.s32 	%r13, %r3, %r12, %r1;
	shl.b32 	%r14, %r13, 2;
	cvt.s64.s32 	%rd5, %r14;
	add.s64 	%rd6, %rd3, %rd5;
	ld.global.u8 	%rs1, [%rd6];
	ld.global.u8 	%rs2, [%rd6+1];
	ld.global.u8 	%rs3, [%rd6+2];
	ld.global.u8 	%rs4, [%rd6+3];
	cvt.rn.f32.u16 	%f3, %rs1;
	fma.rn.f32 	%f4, %f1, %f3, %f2;
	setp.gt.f32 	%p4, %f4, 0f437F0000;
	setp.lt.f32 	%p5, %f4, 0f00000000;
	selp.f32 	%f5, 0f00000000, %f4, %p5;
	selp.f32 	%f6, 0f437F0000, %f5, %p4;
	cvt.rzi.u32.f32 	%r15, %f6;
	add.s64 	%rd7, %rd4, %rd5;
	st.global.u8 	[%rd7], %r15;
	cvt.rn.f32.u16 	%f7, %rs2;
	fma.rn.f32 	%f8, %f1, %f7, %f2;
	setp.gt.f32 	%p6, %f8, 0f437F0000;
	setp.lt.f32 	%p7, %f8, 0f00000000;
	selp.f32 	%f9, 0f00000000, %f8, %p7;
	selp.f32 	%f10, 0f437F0000, %f9, %p6;
	cvt.rzi.u32.f32 	%r16, %f10;
	st.global.u8 	[%rd7+1], %r16;
	cvt.rn.f32.u16 	%f11, %rs3;
	fma.rn.f32 	%f12, %f1, %f11, %f2;
	setp.gt.f32 	%p8, %f12, 0f437F0000;
	setp.lt.f32 	%p9, %f12, 0f00000000;
	selp.f32 	%f13, 0f00000000, %f12, %p9;
	selp.f32 	%f14, 0f437F0000, %f13, %p8;
	cvt.rzi.u32.f32 	%r17, %f14;
	st.global.u8 	[%rd7+2], %r17;
	st.global.u8 	[%rd7+3], %rs4;
$L__BB1_2:
	ret;

}
	// .globl	_Z12mirrorKernelPhS_ii
.visible .entry _Z12mirrorKernelPhS_ii(
	.param .u64 .ptr .align 1 _Z12mirrorKernelPhS_ii_param_0,
	.param .u64 .ptr .align 1 _Z12mirrorKernelPhS_ii_param_1,
	.param .u32 _Z12mirrorKernelPhS_ii_param_2,
	.param .u32 _Z12mirrorKernelPhS_ii_param_3
)
{
	.reg .pred 	%p<5>;
	.reg .b16 	%rs<21>;
	.reg .b32 	%r<26>;
	.reg .b32 	%f<5>;
	.reg .b64 	%rd<11>;

	ld.param.u64 	%rd3, [_Z12mirrorKernelPhS_ii_param_0];
	ld.param.u64 	%rd2, [_Z12mirrorKernelPhS_ii_param_1];
	ld.param.u32 	%r5, [_Z12mirrorKernelPhS_ii_param_2];
	ld.param.u32 	%r6, [_Z12mirrorKernelPhS_ii_param_3];
	cvta.to.global.u64 	%rd1, %rd3;
	mov.u32 	%r8, %tid.x;
	mov.u32 	%r9, %ctaid.x;
	mov.u32 	%r10, %ntid.x;
	mad.lo.s32 	%r1, %r9, %r10, %r8;
	mov.u32 	%r11, %tid.y;
	mov.u32 	%r12, %ctaid.y;
	mov.u32 	%r13, %ntid.y;
	mad.lo.s32 	%r14, %r12, %r13, %r11;
	setp.le.s32 	%p1, %r5, %r1;
	setp.ge.s32 	%p2, %r14, %r6;
	or.pred  	%p3, %p1, %p2;
	@%p3 bra 	$L__BB2_4;
	mul.lo.s32 	%r15, %r5, %r14;
	add.s32 	%r16, %r15, %r1;
	shl.b32 	%r3, %r16, 2;
	cvt.s64.s32 	%rd4, %r3;
	add.s64 	%rd5, %rd1, %rd4;
	ld.global.u8 	%rs17, [%rd5];
	ld.global.u8 	%rs18, [%rd5+1];
	ld.global.u8 	%rs19, [%rd5+2];
	ld.global.u8 	%rs20, [%rd5+3];
	sub.s32 	%r17, %r5, %r1;
	add.s32 	%r4, %r17, %r15;
	shr.u32 	%r18, %r5, 31;
	add.s32 	%r19, %r5, %r18;
	shr.s32 	%r20, %r19, 1;
	setp.lt.s32 	%p4, %r1, %r20;
	@%p4 bra 	$L__BB2_3;
	shl.b32 	%r21, %r4, 2;
	cvt.s64.s32 	%rd6, %r21;
	add.s64 	%rd7, %rd1, %rd6;
	ld.global.u8 	%rs17, [%rd7];
	ld.global.u8 	%rs18, [%rd7+1];
	ld.global.u8 	%rs19, [%rd7+2];
	ld.global.u8 	%rs20, [%rd7+3];
$L__BB2_3:
	cvt.rn.f32.u16 	%f1, %rs20;
	cvt.rn.f32.u16 	%f2, %rs19;
	cvt.rn.f32.u16 	%f3, %rs18;
	cvt.rn.f32.u16 	%f4, %rs17;
	cvt.rzi.u32.f32 	%r22, %f4;
	cvta.to.global.u64 	%rd9, %rd2;
	add.s64 	%rd10, %rd9, %rd4;
	st.global.u8 	[%rd10], %r22;
	cvt.rzi.u32.f32 	%r23, %f3;
	st.global.u8 	[%rd10+1], %r23;
	cvt.rzi.u32.f32 	%r24, %f2;
	st.global.u8 	[%rd10+2], %r24;
	cvt.rzi.u32.f32 	%r25, %f1;
	st.global.u8 	[%rd10+3], %r25;
$L__BB2_4:
	ret;

}
	// .globl	_Z8bwKernelPhS_ii
.visible .entry _Z8bwKernelPhS_ii(
	.param .u64 .ptr .align 1 _Z8bwKernelPhS_ii_param_0,
	.param .u64 .ptr .align 1 _Z8bwKernelPhS_ii_param_1,
	.param .u32 _Z8bwKernelPhS_ii_param_2,
	.param .u32 _Z8bwKernelPhS_ii_param_3
)
{
	.reg .pred 	%p<4>;
	.reg .b16 	%rs<5>;
	.reg .b32 	%r<21>;
	.reg .b32 	%f<2>;
	.reg .b64 	%rd<8>;

	ld.param.u64 	%rd1, [_Z8bwKernelPhS_ii_param_0];
	ld.param.u64 	%rd2, [_Z8bwKernelPhS_ii_param_1];
	ld.param.u32 	%r3, [_Z8bwKernelPhS_ii_param_2];
	ld.param.u32 	%r4, [_Z8bwKernelPhS_ii_param_3];
	mov.u32 	%r6, %tid.x;
	mov.u32 	%r7, %ctaid.x;
	mov.u32 	%r8, %ntid.x;
	mad.lo.s32 	%r1, %r7, %r8, %r6;
	mov.u32 	%r9, %tid.y;
	mov.u32 	%r10, %ctaid.y;
	mov.u32 	%r11, %ntid.y;
	mad.lo.s32 	%r12, %r10, %r11, %r9;
	setp.ge.s32 	%p1, %r1, %r3;
	setp.ge.s32 	%p2, %r12, %r4;
	or.pred  	%p3, %p1, %p2;
	@%p3 bra 	$L__BB3_2;
	cvta.to.global.u64 	%rd3, %rd1;
	cvta.to.global.u64 	%rd4, %rd2;
	mad.lo.s32 	%r13, %r3, %r12, %r1;
	shl.b32 	%r14, %r13, 2;
	cvt.s64.s32 	%rd5, %r14;
	add.s64 	%rd6, %rd3, %rd5;
	ld.global.u8 	%r15, [%rd6];
	ld.global.u8 	%r16, [%rd6+1];
	ld.global.u8 	%r17, [%rd6+2];
	ld.global.u8 	%rs1, [%rd6+3];
	add.s32 	%r18, %r16, %r15;
	add.s32 	%r19, %r18, %r17;
	cvt.u16.u32 	%rs2, %r19;
	mul.hi.u16 	%rs3, %rs2, 21846;
	cvt.rn.f32.u16 	%f1, %rs3;
	cvt.rzi.u32.f32 	%r20, %f1;
	cvt.u16.u32 	%rs4, %r20;
	add.s64 	%rd7, %rd4, %rd5;
	st.global.u8 	[%rd7], %rs4;
	st.global.u8 	[%rd7+1], %rs4;
	st.global.u8 	[%rd7+2], %rs4;
	st.global.u8 	[%rd7+3], %rs1;
$L__BB3_2:
	ret;

}
	// .globl	_Z11sobelKernelPhS_ii
.visible .entry _Z11sobelKernelPhS_ii(
	.param .u64 .ptr .align 1 _Z11sobelKernelPhS_ii_param_0,
	.param .u64 .ptr .align 1 _Z11sobelKernelPhS_ii_param_1,
	.param .u32 _Z11sobelKernelPhS_ii_param_2,
	.param .u32 _Z11sobelKernelPhS_ii_param_3
)
{
	.reg .pred 	%p<4>;
	.reg .b16 	%rs<11>;
	.reg .b32 	%r<21>;
	.reg .b32 	%f<31>;
	.reg .b64 	%rd<13>;

	ld.param.u64 	%rd1, [_Z11sobelKernelPhS_ii_param_0];
	ld.param.u64 	%rd2, [_Z11sobelKernelPhS_ii_param_1];
	ld.param.u32 	%r3, [_Z11sobelKernelPhS_ii_param_2];
	ld.param.u32 	%r4, [_Z11sobelKernelPhS_ii_param_3];
	mov.u32 	%r6, %tid.x;
	mov.u32 	%r7, %ctaid.x;
	mov.u32 	%r8, %ntid.x;
	mad.lo.s32 	%r1, %r7, %r8, %r6;
	mov.u32 	%r9, %tid.y;
	mov.u32 	%r10, %ctaid.y;
	mov.u32 	%r11, %ntid.y;
	mad.lo.s32 	%r12, %r10, %r11, %r9;
	setp.ge.s32 	%p1, %r1, %r3;
	setp.ge.s32 	%p2, %r12, %r4;
	or.pred  	%p3, %p1, %p2;
	@%p3 bra 	$L__BB4_2;
	cvta.to.global.u64 	%rd3, %rd1;
	cvta.to.global.u64 	%rd4, %rd2;
	mul.lo.s32 	%r13, %r3, %r12;
	add.s32 	%r14, %r13, %r1;
	shl.b32 	%r15, %r14, 2;
	cvt.s64.s32 	%rd5, %r15;
	add.s64 	%rd6, %rd3, %rd5;
	ld.global.u8 	%rs1, [%rd6+3];
	sub.s32 	%r16, %r13, %r3;
	add.s32 	%r17, %r1, %r16;
	shl.b32 	%r18, %r17, 2;
	add.s32 	%r19, %r18, -4;
	cvt.s64.s32 	%rd7, %r19;
	add.s64 	%rd8, %rd3, %rd7;
	ld.global.u8 	%rs2, [%rd8];
	cvt.rn.f32.u16 	%f1, %rs2;
	mov.f32 	%f2, 0f00000000;
	sub.f32 	%f3, %f2, %f1;
	add.s64 	%rd9, %rd6, -4;
	ld.global.u8 	%rs3, [%rd6+-4];
	cvt.rn.f32.u16 	%f4, %rs3;
	add.f32 	%f5, %f4, %f4;
	sub.f32 	%f6, %f3, %f5;
	mul.wide.s32 	%rd10, %r3, 4;
	add.s64 	%rd11, %rd9, %rd10;
	ld.global.u8 	%rs4, [%rd11];
	cvt.rn.f32.u16 	%f7, %rs4;
	sub.f32 	%f8, %f6, %f7;
	add.f32 	%f9, %f8, 0f00000000;
	add.f32 	%f10, %f9, 0f00000000;
	add.f32 	%f11, %f10, 0f00000000;
	ld.global.u8 	%rs5, [%rd8+8];
	cvt.rn.f32.u16 	%f12, %rs5;
	add.f32 	%f13, %f11, %f12;
	ld.global.u8 	%rs6, [%rd6+4];
	cvt.rn.f32.u16 	%f14, %rs6;
	fma.rn.f32 	%f15, %f14, 0f40000000, %f13;
	ld.global.u8 	%rs7, [%rd11+8];
	cvt.rn.f32.u16 	%f16, %rs7;
	add.f32 	%f17, %f15, %f16;
	add.f32 	%f18, %f3, %f7;
	ld.global.u8 	%rs8, [%rd8+4];
	cvt.rn.f32.u16 	%f19, %rs8;
	add.f32 	%f20, %f19, %f19;
	sub.f32 	%f21, %f18, %f20;
	add.f32 	%f22, %f21, 0f00000000;
	ld.global.u8 	%rs9, [%rd11+4];
	cvt.rn.f32.u16 	%f23, %rs9;
	fma.rn.f32 	%f24, %f23, 0f40000000, %f22;
	sub.f32 	%f25, %f24, %f12;
	add.f32 	%f26, %f25, 0f00000000;
	add.f32 	%f27, %f26, %f16;
	mul.f32 	%f28, %f27, %f27;
	fma.rn.f32 	%f29, %f17, %f17, %f28;
	sqrt.rn.f32 	%f30, %f29;
	cvt.rzi.u32.f32 	%r20, %f30;
	cvt.u16.u32 	%rs10, %r20;
	add.s64 	%rd12, %rd4, %rd5;
	st.global.u8 	[%rd12], %rs10;
	st.global.u8 	[%rd12+1], %rs10;
	st.global.u8 	[%rd12+2], %rs10;
	st.global.u8 	[%rd12+3], %rs1;
$L__BB4_2:
	ret;

}


// ===== COMPILED SASS (sm_100) =====

	.target	sm_100

	.elftype	@"ET_EXEC"


//--------------------- .note.nv.tkinfo           --------------------------
	.section	.note.nv.tkinfo,"",@"SHT_NOTE"
	.sectionflags	@"SHF_NOTE_NV_TKINFO"
	.tkinfo
        /*0018*/ 	.word	0x00000002
        /*0030*/ 	.string	""
        /*0030*/ 	.string	"ptxas"
        /*0030*/ 	.string	"Cuda compilation tools, release 13.0, V13.0.88"
        /*0030*/ 	.string	"Build cuda_13.0.r13.0/compiler.36424714_0"
        /*0030*/ 	.string	"-arch sm_100 -m 64 "



//--------------------- .note.nv.cuinfo           --------------------------
	.section	.note.nv.cuinfo,"",@"SHT_NOTE"
	.sectionflags	@"SHF_NOTE_NV_CUINFO"
        /*0018*/ 	.short	0x0002
        /*001a*/ 	.short	0x0064
        /*001c*/ 	.short	0x0082
	.zero		2


//--------------------- .nv.info                  --------------------------
	.section	.nv.info,"",@"SHT_CUDA_INFO"
	.align	4


	//----- nvinfo : EIATTR_REGCOUNT
	.align		4
        /*0000*/ 	.byte	0x04, 0x2f
        /*0002*/ 	.short	(.L_1 - .L_0)
	.align		4
.L_0:
        /*0004*/ 	.word	index@(_Z13copyImgKernelPhS_ii)
        /*0008*/ 	.word	0x00000010


	//----- nvinfo : EIATTR_FRAME_SIZE
	.align		4
.L_1:
        /*000c*/ 	.byte	0x04, 0x11
        /*000e*/ 	.short	(.L_3 - .L_2)
	.align		4
.L_2:
        /*0010*/ 	.word	index@(_Z13copyImgKernelPhS_ii)
        /*0014*/ 	.word	0x00000000


	//----- nvinfo : EIATTR_REGCOUNT
	.align		4
.L_3:
        /*0018*/ 	.byte	0x04, 0x2f
        /*001a*/ 	.short	(.L_5 - .L_4)
	.align		4
.L_4:
        /*001c*/ 	.word	index@(_Z21linearTransformKernelPhS_iiff)
        /*0020*/ 	.word	0x0000000f


	//----- nvinfo : EIATTR_FRAME_SIZE
	.align		4
.L_5:
        /*0024*/ 	.byte	0x04, 0x11
        /*0026*/ 	.short	(.L_7 - .L_6)
	.align		4
.L_6:
        /*0028*/ 	.word	index@(_Z21linearTransformKernelPhS_iiff)
        /*002c*/ 	.word	0x00000000


	//----- nvinfo : EIATTR_REGCOUNT
	.align		4
.L_7:
        /*0030*/ 	.byte	0x04, 0x2f
        /*0032*/ 	.short	(.L_9 - .L_8)
	.align		4
.L_8:
        /*0034*/ 	.word	index@(_Z12mirrorKernelPhS_ii)
        /*0038*/ 	.word	0x00000014


	//----- nvinfo : EIATTR_FRAME_SIZE
	.align		4
.L_9:
        /*003c*/ 	.byte	0x04, 0x11
        /*003e*/ 	.short	(.L_11 - .L_10)
	.align		4
.L_10:
        /*0040*/ 	.word	index@(_Z12mirrorKernelPhS_ii)
        /*0044*/ 	.word	0x00000000


	//----- nvinfo : EIATTR_REGCOUNT
	.align		4
.L_11:
        /*0048*/ 	.byte	0x04, 0x2f
        /*004a*/ 	.short	(.L_13 - .L_12)
	.align		4
.L_12:
        /*004c*/ 	.word	index@(_Z8bwKernelPhS_ii)
        /*0050*/ 	.word	0x0000000c


	//----- nvinfo : EIATTR_FRAME_SIZE
	.align		4
.L_13:
        /*0054*/ 	.byte	0x04, 0x11
        /*0056*/ 	.short	(.L_15 - .L_14)
	.align		4
.L_14:
        /*0058*/ 	.word	index@(_Z8bwKernelPhS_ii)
        /*005c*/ 	.word	0x00000000


	//----- nvinfo : EIATTR_REGCOUNT
	.align		4
.L_15:
        /*0060*/ 	.byte	0x04, 0x2f
        /*0062*/ 	.short	(.L_17 - .L_16)
	.align		4
.L_16:
        /*0064*/ 	.word	index@(_Z11sobelKernelPhS_ii)
        /*0068*/ 	.word	0x00000014


	//----- nvinfo : EIATTR_FRAME_SIZE
	.align		4
.L_17:
        /*006c*/ 	.byte	0x04, 0x11
        /*006e*/ 	.short	(.L_19 - .L_18)
	.align		4
.L_18:
        /*0070*/ 	.word	index@($__internal_0_$__cuda_sm20_sqrt_rn_f32_slowpath)
        /*0074*/ 	.word	0x00000000


	//----- nvinfo : EIATTR_FRAME_SIZE
	.align		4
.L_19:
        /*0078*/ 	.byte	0x04, 0x11
        /*007a*/ 	.short	(.L_21 - .L_20)
	.align		4
.L_20:
        /*007c*/ 	.word	index@(_Z11sobelKernelPhS_ii)
        /*0080*/ 	.word	0x00000000


	//----- nvinfo : EIATTR_MIN_STACK_SIZE
	.align		4
.L_21:
        /*0084*/ 	.byte	0x04, 0x12
        /*0086*/ 	.short	(.L_23 - .L_22)
	.align		4
.L_22:
        /*0088*/ 	.word	index@(_Z11sobelKernelPhS_ii)
        /*008c*/ 	.word	0x00000000


	//----- nvinfo : EIATTR_MIN_STACK_SIZE
	.align		4
.L_23:
        /*0090*/ 	.byte	0x04, 0x12
        /*0092*/ 	.short	(.L_25 - .L_24)
	.align		4
.L_24:
        /*0094*/ 	.word	index@(_Z8bwKernelPhS_ii)
        /*0098*/ 	.word	0x00000000


	//----- nvinfo : EIATTR_MIN_STACK_SIZE
	.align		4
.L_25:
        /*009c*/ 	.byte	0x04, 0x12
        /*009e*/ 	.short	(.L_27 - .L_26)
	.align		4
.L_26:
        /*00a0*/ 	.word	index@(_Z12mirrorKernelPhS_ii)
        /*00a4*/ 	.word	0x00000000


	//----- nvinfo : EIATTR_MIN_STACK_SIZE
	.align		4
.L_27:
        /*00a8*/ 	.byte	0x04, 0x12
        /*00aa*/ 	.short	(.L_29 - .L_28)
	.align		4
.L_28:
        /*00ac*/ 	.word	index@(_Z21linearTransformKernelPhS_iiff)
        /*00b0*/ 	.word	0x00000000


	//----- nvinfo : EIATTR_MIN_STACK_SIZE
	.align		4
.L_29:
        /*00b4*/ 	.byte	0x04, 0x12
        /*00b6*/ 	.short	(.L_31 - .L_30)
	.align		4
.L_30:
        /*00b8*/ 	.word	index@(_Z13copyImgKernelPhS_ii)
        /*00bc*/ 	.word	0x00000000
.L_31:


//--------------------- .nv.compat                --------------------------
	.section	.nv.compat,"",@"SHT_CUDA_COMPAT_INFO"
	.align	4
        /*0000*/ 	.byte	0x02, 0x09, 0x00, 0x00, 0x02, 0x02, 0x01, 0x00, 0x02, 0x05, 0x05, 0x00, 0x03, 0x07, 0x01, 0x01
        /*0010*/ 	.byte	0x02, 0x03, 0x00, 0x00, 0x02, 0x06, 0x01, 0x00, 0x04, 0x0b, 0x08, 0x00, 0x01, 0x00, 0x00, 0x00
        /*0020*/ 	.byte	0x00, 0x00, 0x00, 0x00


//--------------------- .nv.info._Z11sobelKernelPhS_ii --------------------------
	.section	.nv.info._Z11sobelKernelPhS_ii,"",@"SHT_CUDA_INFO"
	.sectionflags	@""
	.align	4


	//----- nvinfo : EIATTR_CUDA_API_VERSION
	.align		4
        /*0000*/ 	.byte	0x04, 0x37
        /*0002*/ 	.short	(.L_33 - .L_32)
.L_32:
        /*0004*/ 	.word	0x00000082


	//----- nvinfo : EIATTR_KPARAM_INFO
	.align		4
.L_33:
        /*0008*/ 	.byte	0x04, 0x17
        /*000a*/ 	.short	(.L_35 - .L_34)
.L_34:
        /*000c*/ 	.word	0x00000000
        /*0010*/ 	.short	0x0003
        /*0012*/ 	.short	0x0014
        /*0014*/ 	.byte	0x00, 0xf0, 0x11, 0x00


	//----- nvinfo : EIATTR_KPARAM_INFO
	.align		4
.L_35:
        /*0018*/ 	.byte	0x04, 0x17
        /*001a*/ 	.short	(.L_37 - .L_36)
.L_36:
        /*001c*/ 	.word	0x00000000
        /*0020*/ 	.short	0x0002
        /*0022*/ 	.short	0x0010
        /*0024*/ 	.byte	0x00, 0xf0, 0x11, 0x00


	//----- nvinfo : EIATTR_KPARAM_INFO
	.align		4
.L_37:
        /*0028*/ 	.byte	0x04, 0x17
        /*002a*/ 	.short	(.L_39 - .L_38)
.L_38:
        /*002c*/ 	.word	0x00000000
        /*0030*/ 	.short	0x0001
        /*0032*/ 	.short	0x0008
        /*0034*/ 	.byte	0x00, 0xf5, 0x21, 0x00


	//----- nvinfo : EIATTR_KPARAM_INFO
	.align		4
.L_39:
        /*0038*/ 	.byte	0x04, 0x17
        /*003a*/ 	.short	(.L_41 - .L_40)
.L_40:
        /*003c*/ 	.word	0x00000000
        /*0040*/ 	.short	0x0000
        /*0042*/ 	.short	0x0000
        /*0044*/ 	.byte	0x00, 0xf5, 0x21, 0x00


	//----- nvinfo : EIATTR_SPARSE_MMA_MASK
	.align		4
.L_41:
        /*0048*/ 	.byte	0x03, 0x50
        /*004a*/ 	.short	0x0000


	//----- nvinfo : EIATTR_MAXREG_COUNT
	.align		4
        /*004c*/ 	.byte	0x03, 0x1b
        /*004e*/ 	.short	0x00ff


	//----- nvinfo : EIATTR_MERCURY_ISA_VERSION
	.align		4
        /*0050*/ 	.byte	0x03, 0x5f
        /*0052*/ 	.short	0x0101


	//----- nvinfo : EIATTR_VRC_CTA_INIT_COUNT
	.align		4
        /*0054*/ 	.byte	0x02, 0x4a
	.zero		1
	.zero		1


	//----- nvinfo : EIATTR_EXIT_INSTR_OFFSETS
	.align		4
        /*0058*/ 	.byte	0x04, 0x1c
        /*005a*/ 	.short	(.L_43 - .L_42)


	//   ....[0]....
.L_42:
        /*005c*/ 	.word	0x000000c0


	//   ....[1]....
        /*0060*/ 	.word	0x00000560


	//----- nvinfo : EIATTR_CRS_STACK_SIZE
	.align		4
.L_43:
        /*0064*/ 	.byte	0x04, 0x1e
        /*0066*/ 	.short	(.L_45 - .L_44)
.L_44:
        /*0068*/ 	.word	0x00000000


	//----- nvinfo : EIATTR_CBANK_PARAM_SIZE
	.align		4
.L_45:
        /*006c*/ 	.byte	0x03, 0x19
        /*006e*/ 	.short	0x0018


	//----- nvinfo : EIATTR_PARAM_CBANK
	.align		4
        /*0070*/ 	.byte	0x04, 0x0a
        /*0072*/ 	.short	(.L_47 - .L_46)
	.align		4
.L_46:
        /*0074*/ 	.word	index@(.nv.constant0._Z11sobelKernelPhS_ii)
        /*0078*/ 	.short	0x0380
        /*007a*/ 	.short	0x0018


	//----- nvinfo : EIATTR_SW_WAR
	.align		4
.L_47:
        /*007c*/ 	.byte	0x04, 0x36
        /*007e*/ 	.short	(.L_49 - .L_48)
.L_48:
        /*0080*/ 	.word	0x00000008
.L_49:


//--------------------- .nv.info._Z8bwKernelPhS_ii --------------------------
	.section	.nv.info._Z8bwKernelPhS_ii,"",@"SHT_CUDA_INFO"
	.sectionflags	@""
	.align	4


	//----- nvinfo : EIATTR_CUDA_API_VERSION
	.align		4
        /*0000*/ 	.byte	0x04, 0x37
        /*0002*/ 	.short	(.L_51 - .L_50)
.L_50:
        /*0004*/ 	.word	0x00000082


	//----- nvinfo : EIATTR_KPARAM_INFO
	.align		4
.L_51:
        /*0008*/ 	.byte	0x04, 0x17
        /*000a*/ 	.short	(.L_53 - .L_52)
.L_52:
        /*000c*/ 	.word	0x00000000
        /*0010*/ 	.short	0x0003
        /*0012*/ 	.short	0x0014
        /*0014*/ 	.byte	0x00, 0xf0, 0x11, 0x00


	//----- nvinfo : EIATTR_KPARAM_INFO
	.align		4
.L_53:
        /*0018*/ 	.byte	0x04, 0x17
        /*001a*/ 	.short	(.L_55 - .L_54)
.L_54:
        /*001c*/ 	.word	0x00000000
        /*0020*/ 	.short	0x0002
        /*0022*/ 	.short	0x0010
        /*0024*/ 	.byte	0x00, 0xf0, 0x11, 0x00


	//----- nvinfo : EIATTR_KPARAM_INFO
	.align		4
.L_55:
        /*0028*/ 	.byte	0x04, 0x17
        /*002a*/ 	.short	(.L_57 - .L_56)
.L_56:
        /*002c*/ 	.word	0x00000000
        /*0030*/ 	.short	0x0001
        /*0032*/ 	.short	0x0008
        /*0034*/ 	.byte	0x00, 0xf5, 0x21, 0x00


	//----- nvinfo : EIATTR_KPARAM_INFO
	.align		4
.L_57:
        /*0038*/ 	.byte	0x04, 0x17
        /*003a*/ 	.short	(.L_59 - .L_58)
.L_58:
        /*003c*/ 	.word	0x00000000
        /*0040*/ 	.short	0x0000
        /*0042*/ 	.short	0x0000
        /*0044*/ 	.byte	0x00, 0xf5, 0x21, 0x00


	//----- nvinfo : EIATTR_SPARSE_MMA_MASK
	.align		4
.L_59:
        /*0048*/ 	.byte	0x03, 0x50
        /*004a*/ 	.short	0x0000


	//----- nvinfo : EIATTR_MAXREG_COUNT
	.align		4
        /*004c*/ 	.byte	0x03, 0x1b
        /*004e*/ 	.short	0x00ff


	//----- nvinfo : EIATTR_MERCURY_ISA_VERSION
	.align		4
        /*0050*/ 	.byte	0x03, 0x5f
        /*0052*/ 	.short	0x0101


	//----- nvinfo : EIATTR_VRC_CTA_INIT_COUNT
	.align		4
        /*0054*/ 	.byte	0x02, 0x4a
	.zero		1
	.zero		1


	//----- nvinfo : EIATTR_EXIT_INSTR_OFFSETS
	.align		4
        /*0058*/ 	.byte	0x04, 0x1c
        /*005a*/ 	.short	(.L_61 - .L_60)


	//   ....[0]....
.L_60:
        /*005c*/ 	.word	0x000000c0


	//   ....[1]....
        /*0060*/ 	.word	0x00000230


	//----- nvinfo : EIATTR_CBANK_PARAM_SIZE
	.align		4
.L_61:
        /*0064*/ 	.byte	0x03, 0x19
        /*0066*/ 	.short	0x0018


	//----- nvinfo : EIATTR_PARAM_CBANK
	.align		4
        /*0068*/ 	.byte	0x04, 0x0a
        /*006a*/ 	.short	(.L_63 - .L_62)
	.align		4
.L_62:
        /*006c*/ 	.word	index@(.nv.constant0._Z8bwKernelPhS_ii)
        /*0070*/ 	.short	0x0380
        /*0072*/ 	.short	0x0018


	//----- nvinfo : EIATTR_SW_WAR
	.align		4
.L_63:
        /*0074*/ 	.byte	0x04, 0x36
        /*0076*/ 	.short	(.L_65 - .L_64)
.L_64:
        /*0078*/ 	.word	0x00000008
.L_65:


//--------------------- .nv.info._Z12mirrorKernelPhS_ii --------------------------
	.section	.nv.info._Z12mirrorKernelPhS_ii,"",@"SHT_CUDA_INFO"
	.sectionflags	@""
	.align	4


	//----- nvinfo : EIATTR_CUDA_API_VERSION
	.align		4
        /*0000*/ 	.byte	0x04, 0x37
        /*0002*/ 	.short	(.L_67 - .L_66)
.L_66:
        /*0004*/ 	.word	0x00000082


	//----- nvinfo : EIATTR_KPARAM_INFO
	.align		4
.L_67:
        /*0008*/ 	.byte	0x04, 0x17
        /*000a*/ 	.short	(.L_69 - .L_68)
.L_68:
        /*000c*/ 	.word	0x00000000
        /*0010*/ 	.short	0x0003
        /*0012*/ 	.short	0x0014
        /*0014*/ 	.byte	0x00, 0xf0, 0x11, 0x00


	//----- nvinfo : EIATTR_KPARAM_INFO
	.align		4
.L_69:
        /*0018*/ 	.byte	0x04, 0x17
        /*001a*/ 	.short	(.L_71 - .L_70)
.L_70:
        /*001c*/ 	.word	0x00000000
        /*0020*/ 	.short	0x0002
        /*0022*/ 	.short	0x0010
        /*0024*/ 	.byte	0x00, 0xf0, 0x11, 0x00


	//----- nvinfo : EIATTR_KPARAM_INFO
	.align		4
.L_71:
        /*0028*/ 	.byte	0x04, 0x17
        /*002a*/ 	.short	(.L_73 - .L_72)
.L_72:
        /*002c*/ 	.word	0x00000000
        /*0030*/ 	.short	0x0001
        /*0032*/ 	.short	0x0008
        /*0034*/ 	.byte	0x00, 0xf5, 0x21, 0x00


	//----- nvinfo : EIATTR_KPARAM_INFO
	.align		4
.L_73:
        /*0038*/ 	.byte	0x04, 0x17
        /*003a*/ 	.short	(.L_75 - .L_74)
.L_74:
        /*003c*/ 	.word	0x00000000
        /*0040*/ 	.short	0x0000
        /*0042*/ 	.short	0x0000
        /*0044*/ 	.byte	0x00, 0xf5, 0x21, 0x00


	//----- nvinfo : EIATTR_SPARSE_MMA_MASK
	.align		4
.L_75:
        /*0048*/ 	.byte	0x03, 0x50
        /*004a*/ 	.short	0x0000


	//----- nvinfo : EIATTR_MAXREG_COUNT
	.align		4
        /*004c*/ 	.byte	0x03, 0x1b
        /*004e*/ 	.short	0x00ff


	//----- nvinfo : EIATTR_MERCURY_ISA_VERSION
	.align		4
        /*0050*/ 	.byte	0x03, 0x5f
        /*0052*/ 	.short	0x0101


	//----- nvinfo : EIATTR_VRC_CTA_INIT_COUNT
	.align		4
        /*0054*/ 	.byte	0x02, 0x4a
	.zero		1
	.zero		1


	//----- nvinfo : EIATTR_EXIT_INSTR_OFFSETS
	.align		4
        /*0058*/ 	.byte	0x04, 0x1c
        /*005a*/ 	.short	(.L_77 - .L_76)


	//   ....[0]....
.L_76:
        /*005c*/ 	.word	0x000000c0


	//   ....[1]....
        /*0060*/ 	.word	0x00000330


	//----- nvinfo : EIATTR_CBANK_PARAM_SIZE
	.align		4
.L_77:
        /*0064*/ 	.byte	0x03, 0x19
        /*0066*/ 	.short	0x0018


	//----- nvinfo : EIATTR_PARAM_CBANK
	.align		4
        /*0068*/ 	.byte	0x04, 0x0a
        /*006a*/ 	.short	(.L_79 - .L_78)
	.align		4
.L_78:
        /*006c*/ 	.word	index@(.nv.constant0._Z12mirrorKernelPhS_ii)
        /*0070*/ 	.short	0x0380
        /*0072*/ 	.short	0x0018


	//----- nvinfo : EIATTR_SW_WAR
	.align		4
.L_79:
        /*0074*/ 	.byte	0x04, 0x36
        /*0076*/ 	.short	(.L_81 - .L_80)
.L_80:
        /*0078*/ 	.word	0x00000008
.L_81:


//--------------------- .nv.info._Z21linearTransformKernelPhS_iiff --------------------------
	.section	.nv.info._Z21linearTransformKernelPhS_iiff,"",@"SHT_CUDA_INFO"
	.sectionflags	@""
	.align	4


	//----- nvinfo : EIATTR_CUDA_API_VERSION
	.align		4
        /*0000*/ 	.byte	0x04, 0x37
        /*0002*/ 	.short	(.L_83 - .L_82)
.L_82:
        /*0004*/ 	.word	0x00000082


	//----- nvinfo : EIATTR_KPARAM_INFO
	.align		4
.L_83:
        /*0008*/ 	.byte	0x04, 0x17
        /*000a*/ 	.short	(.L_85 - .L_84)
.L_84:
        /*000c*/ 	.word	0x00000000
        /*0010*/ 	.short	0x0005
        /*0012*/ 	.short	0x001c
        /*0014*/ 	.byte	0x00, 0xf0, 0x11, 0x00


	//----- nvinfo : EIATTR_KPARAM_INFO
	.align		4
.L_85:
        /*0018*/ 	.byte	0x04, 0x17
        /*001a*/ 	.short	(.L_87 - .L_86)
.L_86:
        /*001c*/ 	.word	0x00000000
        /*0020*/ 	.short	0x0004
        /*0022*/ 	.short	0x0018
        /*0024*/ 	.byte	0x00, 0xf0, 0x11, 0x00


	//----- nvinfo : EIATTR_KPARAM_INFO
	.align		4
.L_87:
        /*0028*/ 	.byte	0x04, 0x17
        /*002a*/ 	.short	(.L_89 - .L_88)
.L_88:
        /*002c*/ 	.word	0x00000000
        /*0030*/ 	.short	0x0003
        /*0032*/ 	.short	0x0014
        /*0034*/ 	.byte	0x00, 0xf0, 0x11, 0x00


	//----- nvinfo : EIATTR_KPARAM_INFO
	.align		4
.L_89:
        /*0038*/ 	.byte	0x04, 0x17
        /*003a*/ 	.short	(.L_91 - .L_90)
.L_90:
        /*003c*/ 	.word	0x00000000
        /*0040*/ 	.short	0x0002
        /*0042*/ 	.short	0x0010
        /*0044*/ 	.byte	0x00, 0xf0, 0x11, 0x00


	//----- nvinfo : EIATTR_KPARAM_INFO
	.align		4
.L_91:
        /*0048*/ 	.byte	0x04, 0x17
        /*004a*/ 	.short	(.L_93 - .L_92)
.L_92:
        /*004c*/ 	.word	0x00000000
        /*0050*/ 	.short	0x0001
        /*0052*/ 	.short	0x0008
        /*0054*/ 	.byte	0x00, 0xf5, 0x21, 0x00


	//----- nvinfo : EIATTR_KPARAM_INFO
	.align		4
.L_93:
        /*0058*/ 	.byte	0x04, 0x17
        /*005a*/ 	.short	(.L_95 - .L_94)
.L_94:
        /*005c*/ 	.word	0x00000000
        /*0060*/ 	.short	0x0000
        /*0062*/ 	.short	0x0000
        /*0064*/ 	.byte	0x00, 0xf5, 0x21, 0x00


	//----- nvinfo : EIATTR_SPARSE_MMA_MASK
	.align		4
.L_95:
        /*0068*/ 	.byte	0x03, 0x50
        /*006a*/ 	.short	0x0000


	//----- nvinfo : EIATTR_MAXREG_COUNT
	.align		4
        /*006c*/ 	.byte	0x03, 0x1b
        /*006e*/ 	.short	0x00ff


	//----- nvinfo : EIATTR_MERCURY_ISA_VERSION
	.align		4
        /*0070*/ 	.byte	0x03, 0x5f
        /*0072*/ 	.short	0x0101


	//----- nvinfo : EIATTR_VRC_CTA_INIT_COUNT
	.align		4
        /*0074*/ 	.byte	0x02, 0x4a
	.zero		1
	.zero		1


	//----- nvinfo : EIATTR_EXIT_INSTR_OFFSETS
	.align		4
        /*0078*/ 	.byte	0x04, 0x1c
        /*007a*/ 	.short	(.L_97 - .L_96)


	//   ....[0]....
.L_96:
        /*007c*/ 	.word	0x000000c0


	//   ....[1]....
        /*0080*/ 	.word	0x00000340


	//----- nvinfo : EIATTR_CBANK_PARAM_SIZE
	.align		4
.L_97:
        /*0084*/ 	.byte	0x03, 0x19
        /*0086*/ 	.short	0x0020


	//----- nvinfo : EIATTR_PARAM_CBANK
	.align		4
        /*0088*/ 	.byte	0x04, 0x0a
        /*008a*/ 	.short	(.L_99 - .L_98)
	.align		4
.L_98:
        /*008c*/ 	.word	index@(.nv.constant0._Z21linearTransformKernelPhS_iiff)
        /*0090*/ 	.short	0x0380
        /*0092*/ 	.short	0x0020


	//----- nvinfo : EIATTR_SW_WAR
	.align		4
.L_99:
        /*0094*/ 	.byte	0x04, 0x36
        /*0096*/ 	.short	(.L_101 - .L_100)
.L_100:
        /*0098*/ 	.word	0x00000008
.L_101:


//--------------------- .nv.info._Z13copyImgKernelPhS_ii --------------------------
	.section	.nv.info._Z13copyImgKernelPhS_ii,"",@"SHT_CUDA_INFO"
	.sectionflags	@""
	.align	4


	//----- nvinfo : EIATTR_CUDA_API_VERSION
	.align		4
        /*0000*/ 	.byte	0x04, 0x37
        /*0002*/ 	.short	(.L_103 - .L_102)
.L_102:
        /*0004*/ 	.word	0x00000082


	//----- nvinfo : EIATTR_KPARAM_INFO
	.align		4
.L_103:
        /*0008*/ 	.byte	0x04, 0x17
        /*000a*/ 	.short	(.L_105 - .L_104)
.L_104:
        /*000c*/ 	.word	0x00000000
        /*0010*/ 	.short	0x0003
        /*0012*/ 	.short	0x0014
        /*0014*/ 	.byte	0x00, 0xf0, 0x11, 0x00


	//----- nvinfo : EIATTR_KPARAM_INFO
	.align		4
.L_105:
        /*0018*/ 	.byte	0x04, 0x17
        /*001a*/ 	.short	(.L_107 - .L_106)
.L_106:
        /*001c*/ 	.word	0x00000000
        /*0020*/ 	.short	0x0002
        /*0022*/ 	.short	0x0010
        /*0024*/ 	.byte	0x00, 0xf0, 0x11, 0x00


	//----- nvinfo : EIATTR_KPARAM_INFO
	.align		4
.L_107:
        /*0028*/ 	.byte	0x04, 0x17
        /*002a*/ 	.short	(.L_109 - .L_108)
.L_108:
        /*002c*/ 	.word	0x00000000
        /*0030*/ 	.short	0x0001
        /*0032*/ 	.short	0x0008
        /*0034*/ 	.byte	0x00, 0xf5, 0x21, 0x00


	//----- nvinfo : EIATTR_KPARAM_INFO
	.align		4
.L_109:
        /*0038*/ 	.byte	0x04, 0x17
        /*003a*/ 	.short	(.L_111 - .L_110)
.L_110:
        /*003c*/ 	.word	0x00000000
        /*0040*/ 	.short	0x0000
        /*0042*/ 	.short	0x0000
        /*0044*/ 	.byte	0x00, 0xf5, 0x21, 0x00


	//----- nvinfo : EIATTR_SPARSE_MMA_MASK
	.align		4
.L_111:
        /*0048*/ 	.byte	0x03, 0x50
        /*004a*/ 	.short	0x0000


	//----- nvinfo : EIATTR_MAXREG_COUNT
	.align		4
        /*004c*/ 	.byte	0x03, 0x1b
        /*004e*/ 	.short	0x00ff


	//----- nvinfo : EIATTR_MERCURY_ISA_VERSION
	.align		4
        /*0050*/ 	.byte	0x03, 0x5f
        /*0052*/ 	.short	0x0101


	//----- nvinfo : EIATTR_VRC_CTA_INIT_COUNT
	.align		4
        /*0054*/ 	.byte	0x02, 0x4a
	.zero		1
	.zero		1


	//----- nvinfo : EIATTR_EXIT_INSTR_OFFSETS
	.align		4
        /*0058*/ 	.byte	0x04, 0x1c
        /*005a*/ 	.short	(.L_113 - .L_112)


	//   ....[0]....
.L_112:
        /*005c*/ 	.word	0x000000c0


	//   ....[1]....
        /*0060*/ 	.word	0x000001e0


	//----- nvinfo : EIATTR_CBANK_PARAM_SIZE
	.align		4
.L_113:
        /*0064*/ 	.byte	0x03, 0x19
        /*0066*/ 	.short	0x0018


	//----- nvinfo : EIATTR_PARAM_CBANK
	.align		4
        /*0068*/ 	.byte	0x04, 0x0a
        /*006a*/ 	.short	(.L_115 - .L_114)
	.align		4
.L_114:
        /*006c*/ 	.word	index@(.nv.constant0._Z13copyImgKernelPhS_ii)
        /*0070*/ 	.short	0x0380
        /*0072*/ 	.short	0x0018


	//----- nvinfo : EIATTR_SW_WAR
	.align		4
.L_115:
        /*0074*/ 	.byte	0x04, 0x36
        /*0076*/ 	.short	(.L_117 - .L_116)
.L_116:
        /*0078*/ 	.word	0x00000008
.L_117:


//--------------------- .nv.callgraph             --------------------------
	.section	.nv.callgraph,"",@"SHT_CUDA_CALLGRAPH"
	.align	4
	.sectionentsize	8
	.align		4
        /*0000*/ 	.word	0x00000000
	.align		4
        /*0004*/ 	.word	0xffffffff
	.align		4
        /*0008*/ 	.word	0x00000000
	.align		4
        /*000c*/ 	.word	0xfffffffe
	.align		4
        /*0010*/ 	.word	0x00000000
	.align		4
        /*0014*/ 	.word	0xfffffffd
	.align		4
        /*0018*/ 	.word	0x00000000
	.align		4
        /*001c*/ 	.word	0xfffffffc


//--------------------- .text._Z11sobelKernelPhS_ii --------------------------
	.section	.text._Z11sobelKernelPhS_ii,"ax",@progbits
	.align	128
        .global         _Z11sobelKernelPhS_ii
        .type           _Z11sobelKernelPhS_ii,@function
        .size           _Z11sobelKernelPhS_ii,(.L_x_9 - _Z11sobelKernelPhS_ii)
        .other          _Z11sobelKernelPhS_ii,@"STO_CUDA_ENTRY STV_DEFAULT"
_Z11sobelKernelPhS_ii:
.text._Z11sobelKernelPhS_ii:
[----:B------:R-:W-:Y:S01]  /*0000*/  LDC R1, c[0x0][0x37c] ;  /* 0x0000df00ff017b82 */ /* 0x000fe20000000800 */
[----:B------:R-:W0:Y:S07]  /*0010*/  S2R R0, SR_TID.Y ;  /* 0x0000000000007919 */ /* 0x000e2e0000002200 */
[----:B------:R-:W1:Y:S01]  /*0020*/  LDC R2, c[0x0][0x360] ;  /* 0x0000d800ff027b82 */ /* 0x000e620000000800 */
[----:B------:R-:W1:Y:S07]  /*0030*/  S2R R3, SR_TID.X ;  /* 0x0000000000037919 */ /* 0x000e6e0000002100 */
[----:B------:R-:W0:Y:S08]  /*0040*/  S2UR UR5, SR_CTAID.Y ;  /* 0x00000000000579c3 */ /* 0x000e300000002600 */
[----:B------:R-:W0:Y:S08]  /*0050*/  LDC R5, c[0x0][0x364] ;  /* 0x0000d900ff057b82 */ /* 0x000e300000000800 */
[----:B------:R-:W1:Y:S08]  /*0060*/  S2UR UR4, SR_CTAID.X ;  /* 0x00000000000479c3 */ /* 0x000e700000002500 */
[----:B------:R-:W2:Y:S01]  /*0070*/  LDC.64 R6, c[0x0][0x390] ;  /* 0x0000e400ff067b82 */ /* 0x000ea20000000a00 */
[----:B0-----:R-:W-:-:S02]  /*0080*/  IMAD R0, R5, UR5, R0 ;  /* 0x0000000505007c24 */ /* 0x001fc4000f8e0200 */
[----:B-1----:R-:W-:-:S03]  /*0090*/  IMAD R3, R2, UR4, R3 ;  /* 0x0000000402037c24 */ /* 0x002fc6000f8e0203 */
[----:B--2---:R-:W-:-:S04]  /*00a0*/  ISETP.GE.AND P0, PT, R0, R7, PT ;  /* 0x000000070000720c */ /* 0x004fc80003f06270 */
[----:B------:R-:W-:-:S13]  /*00b0*/  ISETP.GE.OR P0, PT, R3, R6, P0 ;  /* 0x000000060300720c */ /* 0x000fda0000706670 */
[----:B------:R-:W-:Y:S05]  /*00c0*/  @P0 EXIT ;  /* 0x000000000000094d */ /* 0x000fea0003800000 */
[----:B------:R-:W0:Y:S01]  /*00d0*/  LDCU.64 UR6, c[0x0][0x380] ;  /* 0x00007000ff0677ac */ /* 0x000e220008000a00 */
[CC--:B------:R-:W-:Y:S02]  /*00e0*/  IMAD R4, R0.reuse, R6.reuse, -R6 ;  /* 0x0000000600047224 */ /* 0x0c0fe400078e0a06 */
[----:B------:R-:W-:Y:S01]  /*00f0*/  IMAD R2, R0, R6, R3 ;  /* 0x0000000600027224 */ /* 0x000fe200078e0203 */
[----:B------:R-:W1:Y:S02]  /*0100*/  LDCU.64 UR4, c[0x0][0x358] ;  /* 0x00006b00ff0477ac */ /* 0x000e640008000a00 */
[----:B------:R-:W-:Y:S02]  /*0110*/  IADD3 R4, PT, PT, R3, R4, RZ ;  /* 0x0000000403047210 */ /* 0x000fe40007ffe0ff */
[----:B------:R-:W-:Y:S02]  /*0120*/  SHF.L.U32 R2, R2, 0x2, RZ ;  /* 0x0000000202027819 */ /* 0x000fe400000006ff */
[----:B------:R-:W-:-:S02]  /*0130*/  LEA R0, R4, 0xfffffffc, 0x2 ;  /* 0xfffffffc04007811 */ /* 0x000fc400078e10ff */
[----:B------:R-:W-:Y:S02]  /*0140*/  SHF.R.S32.HI R15, RZ, 0x1f, R2 ;  /* 0x0000001fff0f7819 */ /* 0x000fe40000011402 */
[----:B0-----:R-:W-:Y:S02]  /*0150*/  IADD3 R4, P1, PT, R2, UR6, RZ ;  /* 0x0000000602047c10 */ /* 0x001fe4000ff3e0ff */
[----:B------:R-:W-:Y:S02]  /*0160*/  IADD3 R8, P0, PT, R0, UR6, RZ ;  /* 0x0000000600087c10 */ /* 0x000fe4000ff1e0ff */
[----:B------:R-:W-:Y:S02]  /*0170*/  IADD3.X R5, PT, PT, R15, UR7, RZ, P1, !PT ;  /* 0x000000070f057c10 */ /* 0x000fe40008ffe4ff */
[----:B------:R-:W-:Y:S02]  /*0180*/  IADD3 R10, P1, PT, R4, -0x4, RZ ;  /* 0xfffffffc040a7810 */ /* 0x000fe40007f3e0ff */
[----:B------:R-:W-:Y:S01]  /*0190*/  LEA.HI.X.SX32 R9, R0, UR7, 0x1, P0 ;  /* 0x0000000700097c11 */ /* 0x000fe200080f0eff */
[----:B-1----:R-:W2:Y:S01]  /*01a0*/  LDG.E.U8 R13, desc[UR4][R4.64+-0x4] ;  /* 0xfffffc04040d7981 */ /* 0x002ea2000c1e1100 */
[----:B------:R-:W-:-:S03]  /*01b0*/  IADD3.X R11, PT, PT, R5, -0x1, RZ, P1, !PT ;  /* 0xffffffff050b7810 */ /* 0x000fc60000ffe4ff */
[----:B------:R-:W3:Y:S01]  /*01c0*/  LDG.E.U8 R12, desc[UR4][R8.64] ;  /* 0x00000004080c7981 */ /* 0x000ee2000c1e1100 */
[----:B------:R-:W-:-:S03]  /*01d0*/  IMAD.WIDE R10, R6, 0x4, R10 ;  /* 0x00000004060a7825 */ /* 0x000fc600078e020a */
[----:B------:R-:W4:Y:S04]  /*01e0*/  LDG.E.U8 R16, desc[UR4][R8.64+0x4] ;  /* 0x0000040408107981 */ /* 0x000f28000c1e1100 */
[----:B------:R-:W4:Y:S04]  /*01f0*/  LDG.E.U8 R14, desc[UR4][R10.64] ;  /* 0x000000040a0e7981 */ /* 0x000f28000c1e1100 */
[----:B------:R-:W4:Y:S04]  /*0200*/  LDG.E.U8 R17, desc[UR4][R10.64+0x4] ;  /* 0x000004040a117981 */ /* 0x000f28000c1e1100 */
[----:B------:R0:W4:Y:S04]  /*0210*/  LDG.E.U8 R7, desc[UR4][R8.64+0x8] ;  /* 0x0000080408077981 */ /* 0x000128000c1e1100 */
[----:B------:R-:W4:Y:S04]  /*0220*/  LDG.E.U8 R0, desc[UR4][R4.64+0x4] ;  /* 0x0000040404007981 */ /* 0x000f28000c1e1100 */
[----:B------:R-:W4:Y:S04]  /*0230*/  LDG.E.U8 R6, desc[UR4][R10.64+0x8] ;  /* 0x000008040a067981 */ /* 0x000f28000c1e1100 */
[----:B------:R1:W5:Y:S01]  /*0240*/  LDG.E.U8 R3, desc[UR4][R4.64+0x3] ;  /* 0x0000030404037981 */ /* 0x000362000c1e1100 */
[----:B------:R-:W-:Y:S01]  /*0250*/  BSSY.RECONVERGENT B0, `(.L_x_0) ;  /* 0x0000028000007945 */ /* 0x000fe20003800200 */
[----:B--2---:R-:W-:-:S02]  /*0260*/  I2FP.F32.U32 R13, R13 ;  /* 0x0000000d000d7245 */ /* 0x004fc40000201000 */
[----:B---3--:R-:W-:-:S03]  /*0270*/  I2FP.F32.U32 R12, R12 ;  /* 0x0000000c000c7245 */ /* 0x008fc60000201000 */
[----:B------:R-:W-:Y:S01]  /*0280*/  FADD R13, R13, R13 ;  /* 0x0000000d0d0d7221 */ /* 0x000fe20000000000 */
[----:B----4-:R-:W-:Y:S01]  /*0290*/  I2FP.F32.U32 R16, R16 ;  /* 0x0000001000107245 */ /* 0x010fe20000201000 */
[----:B------:R-:W-:Y:S01]  /*02a0*/  FADD R12, RZ, -R12 ;  /* 0x8000000cff0c7221 */ /* 0x000fe20000000000 */
[----:B------:R-:W-:-:S03]  /*02b0*/  I2FP.F32.U32 R14, R14 ;  /* 0x0000000e000e7245 */ /* 0x000fc60000201000 */
[----:B------:R-:W-:Y:S01]  /*02c0*/  FADD R13, R12, -R13 ;  /* 0x8000000d0c0d7221 */ /* 0x000fe20000000000 */
[----:B0-----:R-:W-:Y:S01]  /*02d0*/  FADD R9, R16, R16 ;  /* 0x0000001010097221 */ /* 0x001fe20000000000 */
[--C-:B------:R-:W-:Y:S02]  /*02e0*/  FADD R12, R12, R14.reuse ;  /* 0x0000000e0c0c7221 */ /* 0x100fe40000000000 */
[----:B------:R-:W-:Y:S02]  /*02f0*/  FADD R13, R13, -R14 ;  /* 0x8000000e0d0d7221 */ /* 0x000fe40000000000 */
[----:B------:R-:W-:Y:S02]  /*0300*/  FADD R9, R12, -R9 ;  /* 0x800000090c097221 */ /* 0x000fe40000000000 */
[----:B------:R-:W-:Y:S01]  /*0310*/  FADD R13, RZ, R13 ;  /* 0x0000000dff0d7221 */ /* 0x000fe20000000000 */
[----:B------:R-:W-:Y:S01]  /*0320*/  I2FP.F32.U32 R8, R17 ;  /* 0x0000001100087245 */ /* 0x000fe20000201000 */
[----:B------:R-:W-:-:S02]  /*0330*/  FADD R9, RZ, R9 ;  /* 0x00000009ff097221 */ /* 0x000fc40000000000 */
[----:B------:R-:W-:Y:S01]  /*0340*/  FADD R13, RZ, R13 ;  /* 0x0000000dff0d7221 */ /* 0x000fe20000000000 */
[----:B-1----:R-:W-:Y:S01]  /*0350*/  I2FP.F32.U32 R4, R7 ;  /* 0x0000000700047245 */ /* 0x002fe20000201000 */
[----:B------:R-:W-:Y:S02]  /*0360*/  FFMA R9, R8, 2, R9 ;  /* 0x4000000008097823 */ /* 0x000fe40000000009 */
[----:B------:R-:W-:Y:S01]  /*0370*/  FADD R13, RZ, R13 ;  /* 0x0000000dff0d7221 */ /* 0x000fe20000000000 */
[----:B------:R-:W-:Y:S01]  /*0380*/  I2FP.F32.U32 R0, R0 ;  /* 0x0000000000007245 */ /* 0x000fe20000201000 */
[----:B------:R-:W-:Y:S02]  /*0390*/  FADD R9, -R4, R9 ;  /* 0x0000000904097221 */ /* 0x000fe40000000100 */
[----:B------:R-:W-:Y:S01]  /*03a0*/  FADD R13, R13, R4 ;  /* 0x000000040d0d7221 */ /* 0x000fe20000000000 */
[----:B------:R-:W-:Y:S01]  /*03b0*/  I2FP.F32.U32 R5, R6 ;  /* 0x0000000600057245 */ /* 0x000fe20000201000 */
[----:B------:R-:W-:-:S02]  /*03c0*/  FADD R4, RZ, R9 ;  /* 0x00000009ff047221 */ /* 0x000fc40000000000 */
[----:B------:R-:W-:Y:S02]  /*03d0*/  FFMA R0, R0, 2, R13 ;  /* 0x4000000000007823 */ /* 0x000fe4000000000d */
[----:B------:R-:W-:Y:S02]  /*03e0*/  FADD R4, R5, R4 ;  /* 0x0000000405047221 */ /* 0x000fe40000000000 */
[----:B------:R-:W-:Y:S02]  /*03f0*/  FADD R0, R0, R5 ;  /* 0x0000000500007221 */ /* 0x000fe40000000000 */
[----:B------:R-:W-:-:S04]  /*0400*/  FMUL R5, R4, R4 ;  /* 0x0000000404057220 */ /* 0x000fc80000400000 */
[----:B------:R-:W-:-:S05]  /*0410*/  FFMA R0, R0, R0, R5 ;  /* 0x0000000000007223 */ /* 0x000fca0000000005 */
[----:B------:R-:W-:Y:S01]  /*0420*/  IADD3 R4, PT, PT, R0, -0xd000000, RZ ;  /* 0xf300000000047810 */ /* 0x000fe20007ffe0ff */
[----:B------:R0:W1:Y:S03]  /*0430*/  MUFU.RSQ R5, R0 ;  /* 0x0000000000057308 */ /* 0x0000660000001400 */
[----:B------:R-:W-:-:S13]  /*0440*/  ISETP.GT.U32.AND P0, PT, R4, 0x727fffff, PT ;  /* 0x727fffff0400780c */ /* 0x000fda0003f04070 */
[----:B0-----:R-:W-:Y:S05]  /*0450*/  @!P0 BRA `(.L_x_1) ;  /* 0x00000000000c8947 */ /* 0x001fea0003800000 */
[----:B------:R-:W-:-:S07]  /*0460*/  MOV R9, 0x480 ;  /* 0x0000048000097802 */ /* 0x000fce0000000f00 */
[----:B-1---5:R-:W-:Y:S05]  /*0470*/  CALL.REL.NOINC `($__internal_0_$__cuda_sm20_sqrt_rn_f32_slowpath) ;  /* 0x00000000003c7944 */ /* 0x022fea0003c00000 */
[----:B------:R-:W-:Y:S05]  /*0480*/  BRA `(.L_x_2) ;  /* 0x0000000000107947 */ /* 0x000fea0003800000 */
.L_x_1:
[----:B-1----:R-:W-:Y:S01]  /*0490*/  FMUL.FTZ R7, R0, R5 ;  /* 0x0000000500077220 */ /* 0x002fe20000410000 */
[----:B------:R-:W-:-:S03]  /*04a0*/  FMUL.FTZ R5, R5, 0.5 ;  /* 0x3f00000005057820 */ /* 0x000fc60000410000 */
[----:B------:R-:W-:-:S04]  /*04b0*/  FFMA R0, -R7, R7, R0 ;  /* 0x0000000707007223 */ /* 0x000fc80000000100 */
[----:B------:R-:W-:-:S07]  /*04c0*/  FFMA R0, R0, R5, R7 ;  /* 0x0000000500007223 */ /* 0x000fce0000000007 */
.L_x_2:
[----:B------:R-:W-:Y:S05]  /*04d0*/  BSYNC.RECONVERGENT B0 ;  /* 0x0000000000007941 */ /* 0x000fea0003800200 */
.L_x_0:
[----:B------:R-:W0:Y:S01]  /*04e0*/  LDCU.64 UR6, c[0x0][0x388] ;  /* 0x00007100ff0677ac */ /* 0x000e220008000a00 */
[----:B------:R-:W1:Y:S01]  /*04f0*/  F2I.U32.TRUNC.NTZ R7, R0 ;  /* 0x0000000000077305 */ /* 0x000e62000020f000 */
[----:B0-----:R-:W-:-:S04]  /*0500*/  IADD3 R4, P0, PT, R2, UR6, RZ ;  /* 0x0000000602047c10 */ /* 0x001fc8000ff1e0ff */
[----:B------:R-:W-:-:S05]  /*0510*/  IADD3.X R5, PT, PT, R15, UR7, RZ, P0, !PT ;  /* 0x000000070f057c10 */ /* 0x000fca00087fe4ff */
[----:B-1----:R-:W-:Y:S04]  /*0520*/  STG.E.U8 desc[UR4][R4.64], R7 ;  /* 0x0000000704007986 */ /* 0x002fe8000c101104 */
[----:B------:R-:W-:Y:S04]  /*0530*/  STG.E.U8 desc[UR4][R4.64+0x1], R7 ;  /* 0x0000010704007986 */ /* 0x000fe8000c101104 */
[----:B------:R-:W-:Y:S04]  /*0540*/  STG.E.U8 desc[UR4][R4.64+0x2], R7 ;  /* 0x0000020704007986 */ /* 0x000fe8000c101104 */
[----:B-----5:R-:W-:Y:S01]  /*0550*/  STG.E.U8 desc[UR4][R4.64+0x3], R3 ;  /* 0x0000030304007986 */ /* 0x020fe2000c101104 */
[----:B------:R-:W-:Y:S05]  /*0560*/  EXIT ;  /* 0x000000000000794d */ /* 0x000fea0003800000 */
        .weak           $__internal_0_$__cuda_sm20_sqrt_rn_f32_slowpath
        .type           $__internal_0_$__cuda_sm20_sqrt_rn_f32_slowpath,@function
        .size           $__internal_0_$__cuda_sm20_sqrt_rn_f32_slowpath,(.L_x_9 - $__internal_0_$__cuda_sm20_sqrt_rn_f32_slowpath)
$__internal_0_$__cuda_sm20_sqrt_rn_f32_slowpath:
[----:B------:R-:W-:-:S13]  /*0570*/  LOP3.LUT P0, RZ, R0, 0x7fffffff, RZ, 0xc0, !PT ;  /* 0x7fffffff00ff7812 */ /* 0x000fda000780c0ff */
[----:B------:R-:W-:Y:S01]  /*0580*/  @!P0 MOV R4, R0 ;  /* 0x0000000000048202 */ /* 0x000fe20000000f00 */
[----:B------:R-:W-:Y:S06]  /*0590*/  @!P0 BRA `(.L_x_3) ;  /* 0x0000000000408947 */ /* 0x000fec0003800000 */
[----:B------:R-:W-:-:S13]  /*05a0*/  FSETP.GEU.FTZ.AND P0, PT, R0, RZ, PT ;  /* 0x000000ff0000720b */ /* 0x000fda0003f1e000 */
[----:B------:R-:W-:Y:S01]  /*05b0*/  @!P0 MOV R4, 0x7fffffff ;  /* 0x7fffffff00048802 */ /* 0x000fe20000000f00 */
[----:B------:R-:W-:Y:S06]  /*05c0*/  @!P0 BRA `(.L_x_3) ;  /* 0x0000000000348947 */ /* 0x000fec0003800000 */
[----:B------:R-:W-:-:S13]  /*05d0*/  FSETP.GTU.FTZ.AND P0, PT, |R0|, +INF , PT ;  /* 0x7f8000000000780b */ /* 0x000fda0003f1c200 */
[----:B------:R-:W-:Y:S01]  /*05e0*/  @P0 FADD.FTZ R4, R0, 1 ;  /* 0x3f80000000040421 */ /* 0x000fe20000010000 */
[----:B------:R-:W-:Y:S06]  /*05f0*/  @P0 BRA `(.L_x_3) ;  /* 0x0000000000280947 */ /* 0x000fec0003800000 */
[----:B------:R-:W-:-:S13]  /*0600*/  FSETP.NEU.FTZ.AND P0, PT, |R0|, +INF , PT ;  /* 0x7f8000000000780b */ /* 0x000fda0003f1d200 */
[----:B------:R-:W-:-:S04]  /*0610*/  @P0 FFMA R5, R0, 1.84467440737095516160e+19, RZ ;  /* 0x5f80000000050823 */ /* 0x000fc800000000ff */
[----:B------:R-:W0:Y:S02]  /*0620*/  @P0 MUFU.RSQ R4, R5 ;  /* 0x0000000500040308 */ /* 0x000e240000001400 */
[----:B0-----:R-:W-:Y:S01]  /*0630*/  @P0 FMUL.FTZ R6, R5, R4 ;  /* 0x0000000405060220 */ /* 0x001fe20000410000 */
[----:B------:R-:W-:Y:S01]  /*0640*/  @P0 FMUL.FTZ R8, R4, 0.5 ;  /* 0x3f00000004080820 */ /* 0x000fe20000410000 */
[----:B------:R-:W-:Y:S02]  /*0650*/  @!P0 MOV R4, R0 ;  /* 0x0000000000048202 */ /* 0x000fe40000000f00 */
[----:B------:R-:W-:-:S04]  /*0660*/  @P0 FADD.FTZ R7, -R6, -RZ ;  /* 0x800000ff06070221 */ /* 0x000fc80000010100 */
[----:B------:R-:W-:-:S04]  /*0670*/  @P0 FFMA R7, R6, R7, R5 ;  /* 0x0000000706070223 */ /* 0x000fc80000000005 */
[----:B------:R-:W-:-:S04]  /*0680*/  @P0 FFMA R7, R7, R8, R6 ;  /* 0x0000000807070223 */ /* 0x000fc80000000006 */
[----:B------:R-:W-:-:S07]  /*0690*/  @P0 FMUL.FTZ R4, R7, 2.3283064365386962891e-10 ;  /* 0x2f80000007040820 */ /* 0x000fce0000410000 */
.L_x_3:
[----:B------:R-:W-:Y:S01]  /*06a0*/  HFMA2 R5, -RZ, RZ, 0, 0 ;  /* 0x00000000ff057431 */ /* 0x000fe200000001ff */
[----:B------:R-:W-:Y:S02]  /*06b0*/  MOV R0, R4 ;  /* 0x0000000400007202 */ /* 0x000fe40000000f00 */
[----:B------:R-:W-:-:S04]  /*06c0*/  MOV R4, R9 ;  /* 0x0000000900047202 */ /* 0x000fc80000000f00 */
[----:B------:R-:W-:Y:S05]  /*06d0*/  RET.REL.NODEC R4 `(_Z11sobelKernelPhS_ii) ;  /* 0xfffffff804487950 */ /* 0x000fea0003c3ffff */
.L_x_4:
[----:B------:R-:W-:-:S00]  /*06e0*/  BRA `(.L_x_4) ;  /* 0xfffffffc00fc7947 */ /* 0x000fc0000383ffff */
[----:B------:R-:W-:-:S00]  /*06f0*/  NOP ;  /* 0x0000000000007918 */ /* 0x000fc00000000000 */
        /* <DEDUP_REMOVED lines=8> */
.L_x_9:


//--------------------- .text._Z8bwKernelPhS_ii   --------------------------
	.section	.text._Z8bwKernelPhS_ii,"ax",@progbits
	.align	128
        .global         _Z8bwKernelPhS_ii
        .type           _Z8bwKernelPhS_ii,@function
        .size           _Z8bwKernelPhS_ii,(.L_x_11 - _Z8bwKernelPhS_ii)
        .other          _Z8bwKernelPhS_ii,@"STO_CUDA_ENTRY STV_DEFAULT"
_Z8bwKernelPhS_ii:
.text._Z8bwKernelPhS_ii:
[----:B------:R-:W-:Y:S01]  /*0000*/  LDC R1, c[0x0][0x37c] ;  /* 0x0000df00ff017b82 */ /* 0x000fe20000000800 */
[----:B------:R-:W0:Y:S07]  /*0010*/  S2R R3, SR_TID.Y ;  /* 0x0000000000037919 */ /* 0x000e2e0000002200 */
[----:B------:R-:W1:Y:S01]  /*0020*/  LDC R5, c[0x0][0x360] ;  /* 0x0000d800ff057b82 */ /* 0x000e620000000800 */
[----:B------:R-:W2:Y:S01]  /*0030*/  LDCU.64 UR6, c[0x0][0x390] ;  /* 0x00007200ff0677ac */ /* 0x000ea20008000a00 */
[----:B------:R-:W1:Y:S06]  /*0040*/  S2R R0, SR_TID.X ;  /* 0x0000000000007919 */ /* 0x000e6c0000002100 */
[----:B------:R-:W0:Y:S08]  /*0050*/  S2UR UR5, SR_CTAID.Y ;  /* 0x00000000000579c3 */ /* 0x000e300000002600 */
[----:B------:R-:W0:Y:S08]  /*0060*/  LDC R2, c[0x0][0x364] ;  /* 0x0000d900ff027b82 */ /* 0x000e300000000800 */
[----:B------:R-:W1:Y:S01]  /*0070*/  S2UR UR4, SR_CTAID.X ;  /* 0x00000000000479c3 */ /* 0x000e620000002500 */
[----:B0-----:R-:W-:-:S05]  /*0080*/  IMAD R3, R2, UR5, R3 ;  /* 0x0000000502037c24 */ /* 0x001fca000f8e0203 */
[----:B--2---:R-:W-:Y:S01]  /*0090*/  ISETP.GE.AND P0, PT, R3, UR7, PT ;  /* 0x0000000703007c0c */ /* 0x004fe2000bf06270 */
[----:B-1----:R-:W-:-:S05]  /*00a0*/  IMAD R0, R5, UR4, R0 ;  /* 0x0000000405007c24 */ /* 0x002fca000f8e0200 */
[----:B------:R-:W-:-:S13]  /*00b0*/  ISETP.GE.OR P0, PT, R0, UR6, P0 ;  /* 0x0000000600007c0c */ /* 0x000fda0008706670 */
[----:B------:R-:W-:Y:S05]  /*00c0*/  @P0 EXIT ;  /* 0x000000000000094d */ /* 0x000fea0003800000 */
[----:B------:R-:W0:Y:S01]  /*00d0*/  LDCU.128 UR8, c[0x0][0x380] ;  /* 0x00007000ff0877ac */ /* 0x000e220008000c00 */
[----:B------:R-:W-:Y:S01]  /*00e0*/  IMAD R0, R3, UR6, R0 ;  /* 0x0000000603007c24 */ /* 0x000fe2000f8e0200 */
[----:B------:R-:W1:Y:S03]  /*00f0*/  LDCU.64 UR4, c[0x0][0x358] ;  /* 0x00006b00ff0477ac */ /* 0x000e660008000a00 */
[----:B------:R-:W-:-:S05]  /*0100*/  IMAD.SHL.U32 R0, R0, 0x4, RZ ;  /* 0x0000000400007824 */ /* 0x000fca00078e00ff */
[----:B------:R-:W-:Y:S02]  /*0110*/  SHF.R.S32.HI R8, RZ, 0x1f, R0 ;  /* 0x0000001fff087819 */ /* 0x000fe40000011400 */
[----:B0-----:R-:W-:-:S04]  /*0120*/  IADD3 R2, P0, PT, R0, UR8, RZ ;  /* 0x0000000800027c10 */ /* 0x001fc8000ff1e0ff */
[----:B------:R-:W-:-:S05]  /*0130*/  IADD3.X R3, PT, PT, R8, UR9, RZ, P0, !PT ;  /* 0x0000000908037c10 */ /* 0x000fca00087fe4ff */
[----:B-1----:R-:W2:Y:S04]  /*0140*/  LDG.E.U8 R4, desc[UR4][R2.64] ;  /* 0x0000000402047981 */ /* 0x002ea8000c1e1100 */
[----:B------:R-:W2:Y:S04]  /*0150*/  LDG.E.U8 R5, desc[UR4][R2.64+0x1] ;  /* 0x0000010402057981 */ /* 0x000ea8000c1e1100 */
[----:B------:R-:W2:Y:S04]  /*0160*/  LDG.E.U8 R6, desc[UR4][R2.64+0x2] ;  /* 0x0000020402067981 */ /* 0x000ea8000c1e1100 */
[----:B------:R-:W3:Y:S01]  /*0170*/  LDG.E.U8 R7, desc[UR4][R2.64+0x3] ;  /* 0x0000030402077981 */ /* 0x000ee2000c1e1100 */
[----:B--2---:R-:W-:-:S05]  /*0180*/  IADD3 R4, PT, PT, R6, R5, R4 ;  /* 0x0000000506047210 */ /* 0x004fca0007ffe004 */
[----:B------:R-:W-:-:S05]  /*0190*/  IMAD R4, R4, 0x5556, RZ ;  /* 0x0000555604047824 */ /* 0x000fca00078e02ff */
[----:B------:R-:W-:-:S04]  /*01a0*/  SHF.R.U32.HI R4, RZ, 0x10, R4 ;  /* 0x00000010ff047819 */ /* 0x000fc80000011604 */
[----:B------:R-:W-:Y:S02]  /*01b0*/  I2FP.F32.U32 R6, R4 ;  /* 0x0000000400067245 */ /* 0x000fe40000201000 */
[----:B------:R-:W-:Y:S02]  /*01c0*/  IADD3 R4, P0, PT, R0, UR10, RZ ;  /* 0x0000000a00047c10 */ /* 0x000fe4000ff1e0ff */
[----:B------:R-:W0:Y:S02]  /*01d0*/  F2I.U32.TRUNC.NTZ R9, R6 ;  /* 0x0000000600097305 */ /* 0x000e24000020f000 */
[----:B------:R-:W-:-:S05]  /*01e0*/  IADD3.X R5, PT, PT, R8, UR11, RZ, P0, !PT ;  /* 0x0000000b08057c10 */ /* 0x000fca00087fe4ff */
[----:B---3--:R-:W-:Y:S04]  /*01f0*/  STG.E.U8 desc[UR4][R4.64+0x3], R7 ;  /* 0x0000030704007986 */ /* 0x008fe8000c101104 */
[----:B0-----:R-:W-:Y:S04]  /*0200*/  STG.E.U8 desc[UR4][R4.64], R9 ;  /* 0x0000000904007986 */ /* 0x001fe8000c101104 */
[----:B------:R-:W-:Y:S04]  /*0210*/  STG.E.U8 desc[UR4][R4.64+0x1], R9 ;  /* 0x0000010904007986 */ /* 0x000fe8000c101104 */
[----:B------:R-:W-:Y:S01]  /*0220*/  STG.E.U8 desc[UR4][R4.64+0x2], R9 ;  /* 0x0000020904007986 */ /* 0x000fe2000c101104 */
[----:B------:R-:W-:Y:S05]  /*0230*/  EXIT ;  /* 0x000000000000794d */ /* 0x000fea0003800000 */
.L_x_5:
        /* <DEDUP_REMOVED lines=12> */
.L_x_11:


//--------------------- .text._Z12mirrorKernelPhS_ii --------------------------
	.section	.text._Z12mirrorKernelPhS_ii,"ax",@progbits
	.align	128
        .global         _Z12mirrorKernelPhS_ii
        .type           _Z12mirrorKernelPhS_ii,@function
        .size           _Z12mirrorKernelPhS_ii,(.L_x_12 - _Z12mirrorKernelPhS_ii)
        .other          _Z12mirrorKernelPhS_ii,@"STO_CUDA_ENTRY STV_DEFAULT"
_Z12mirrorKernelPhS_ii:
.text._Z12mirrorKernelPhS_ii:
        /* <DEDUP_REMOVED lines=13> */
[----:B------:R-:W0:Y:S01]  /*00d0*/  LDCU.64 UR10, c[0x0][0x380] ;  /* 0x00007000ff0a77ac */ /* 0x000e220008000a00 */
[----:B------:R-:W-:Y:S01]  /*00e0*/  IMAD R2, R5, UR8, R0 ;  /* 0x0000000805027c24 */ /* 0x000fe2000f8e0200 */
[----:B------:R-:W1:Y:S03]  /*00f0*/  LDCU.64 UR6, c[0x0][0x358] ;  /* 0x00006b00ff0677ac */ /* 0x000e660008000a00 */
[----:B------:R-:W-:-:S05]  /*0100*/  IMAD.SHL.U32 R6, R2, 0x4, RZ ;  /* 0x0000000402067824 */ /* 0x000fca00078e00ff */
[----:B------:R-:W-:Y:S02]  /*0110*/  SHF.R.S32.HI R12, RZ, 0x1f, R6 ;  /* 0x0000001fff0c7819 */ /* 0x000fe40000011406 */
[----:B0-----:R-:W-:-:S04]  /*0120*/  IADD3 R2, P0, PT, R6, UR10, RZ ;  /* 0x0000000a06027c10 */ /* 0x001fc8000ff1e0ff */
[----:B------:R-:W-:-:S05]  /*0130*/  IADD3.X R3, PT, PT, R12, UR11, RZ, P0, !PT ;  /* 0x0000000b0c037c10 */ /* 0x000fca00087fe4ff */
[----:B-1----:R-:W2:Y:S04]  /*0140*/  LDG.E.U8 R7, desc[UR6][R2.64] ;  /* 0x0000000602077981 */ /* 0x002ea8000c1e1100 */
[----:B------:R-:W3:Y:S04]  /*0150*/  LDG.E.U8 R8, desc[UR6][R2.64+0x1] ;  /* 0x0000010602087981 */ /* 0x000ee8000c1e1100 */
[----:B------:R-:W4:Y:S04]  /*0160*/  LDG.E.U8 R9, desc[UR6][R2.64+0x2] ;  /* 0x0000020602097981 */ /* 0x000f28000c1e1100 */
[----:B------:R0:W5:Y:S01]  /*0170*/  LDG.E.U8 R10, desc[UR6][R2.64+0x3] ;  /* 0x00000306020a7981 */ /* 0x000162000c1e1100 */
[----:B------:R-:W-:-:S04]  /*0180*/  ULEA.HI UR4, UR8, UR8, URZ, 0x1 ;  /* 0x0000000808047291 */ /* 0x000fc8000f8f08ff */
[----:B------:R-:W-:-:S06]  /*0190*/  USHF.R.S32.HI UR4, URZ, 0x1, UR4 ;  /* 0x00000001ff047899 */ /* 0x000fcc0008011404 */
[C---:B------:R-:W-:Y:S02]  /*01a0*/  ISETP.GE.AND P0, PT, R0.reuse, UR4, PT ;  /* 0x0000000400007c0c */ /* 0x040fe4000bf06270 */
[----:B------:R-:W-:-:S03]  /*01b0*/  IADD3 R0, PT, PT, -R0, UR8, RZ ;  /* 0x0000000800007c10 */ /* 0x000fc6000fffe1ff */
[----:B------:R-:W0:Y:S02]  /*01c0*/  LDCU.64 UR4, c[0x0][0x388] ;  /* 0x00007100ff0477ac */ /* 0x000e240008000a00 */
[----:B------:R-:W-:-:S06]  /*01d0*/  IMAD R0, R5, UR8, R0 ;  /* 0x0000000805007c24 */ /* 0x000fcc000f8e0200 */
[----:B------:R-:W-:-:S05]  /*01e0*/  @P0 IMAD.SHL.U32 R0, R0, 0x4, RZ ;  /* 0x0000000400000824 */ /* 0x000fca00078e00ff */
[----:B------:R-:W-:-:S04]  /*01f0*/  @P0 IADD3 R4, P1, PT, R0, UR10, RZ ;  /* 0x0000000a00040c10 */ /* 0x000fc8000ff3e0ff */
[----:B------:R-:W-:-:S05]  /*0200*/  @P0 LEA.HI.X.SX32 R5, R0, UR11, 0x1, P1 ;  /* 0x0000000b00050c11 */ /* 0x000fca00088f0eff */
[----:B--2---:R-:W2:Y:S04]  /*0210*/  @P0 LDG.E.U8 R7, desc[UR6][R4.64] ;  /* 0x0000000604070981 */ /* 0x004ea8000c1e1100 */
[----:B---3--:R-:W3:Y:S04]  /*0220*/  @P0 LDG.E.U8 R8, desc[UR6][R4.64+0x1] ;  /* 0x0000010604080981 */ /* 0x008ee8000c1e1100 */
[----:B----4-:R-:W4:Y:S04]  /*0230*/  @P0 LDG.E.U8 R9, desc[UR6][R4.64+0x2] ;  /* 0x0000020604090981 */ /* 0x010f28000c1e1100 */
[----:B-----5:R-:W5:Y:S01]  /*0240*/  @P0 LDG.E.U8 R10, desc[UR6][R4.64+0x3] ;  /* 0x00000306040a0981 */ /* 0x020f62000c1e1100 */
[----:B0-----:R-:W-:-:S04]  /*0250*/  IADD3 R2, P0, PT, R6, UR4, RZ ;  /* 0x0000000406027c10 */ /* 0x001fc8000ff1e0ff */
[----:B------:R-:W-:Y:S01]  /*0260*/  IADD3.X R3, PT, PT, R12, UR5, RZ, P0, !PT ;  /* 0x000000050c037c10 */ /* 0x000fe200087fe4ff */
[----:B--2---:R-:W0:Y:S08]  /*0270*/  I2F.U16 R7, R7 ;  /* 0x0000000700077306 */ /* 0x004e300000101000 */
[----:B---3--:R-:W1:Y:S08]  /*0280*/  I2F.U16 R8, R8 ;  /* 0x0000000800087306 */ /* 0x008e700000101000 */
[----:B----4-:R-:W-:Y:S08]  /*0290*/  I2F.U16 R9, R9 ;  /* 0x0000000900097306 */ /* 0x010ff00000101000 */
[----:B-----5:R-:W-:Y:S08]  /*02a0*/  I2F.U16 R10, R10 ;  /* 0x0000000a000a7306 */ /* 0x020ff00000101000 */
[----:B0-----:R-:W0:Y:S08]  /*02b0*/  F2I.U32.TRUNC.NTZ R11, R7 ;  /* 0x00000007000b7305 */ /* 0x001e30000020f000 */
[----:B-1----:R-:W1:Y:S01]  /*02c0*/  F2I.U32.TRUNC.NTZ R13, R8 ;  /* 0x00000008000d7305 */ /* 0x002e62000020f000 */
[----:B0-----:R-:W-:Y:S07]  /*02d0*/  STG.E.U8 desc[UR6][R2.64], R11 ;  /* 0x0000000b02007986 */ /* 0x001fee000c101106 */
[----:B------:R-:W0:Y:S01]  /*02e0*/  F2I.U32.TRUNC.NTZ R15, R9 ;  /* 0x00000009000f7305 */ /* 0x000e22000020f000 */
[----:B-1----:R-:W-:Y:S07]  /*02f0*/  STG.E.U8 desc[UR6][R2.64+0x1], R13 ;  /* 0x0000010d02007986 */ /* 0x002fee000c101106 */
[----:B------:R-:W1:Y:S01]  /*0300*/  F2I.U32.TRUNC.NTZ R17, R10 ;  /* 0x0000000a00117305 */ /* 0x000e62000020f000 */
[----:B0-----:R-:W-:Y:S04]  /*0310*/  STG.E.U8 desc[UR6][R2.64+0x2], R15 ;  /* 0x0000020f02007986 */ /* 0x001fe8000c101106 */
[----:B-1----:R-:W-:Y:S01]  /*0320*/  STG.E.U8 desc[UR6][R2.64+0x3], R17 ;  /* 0x0000031102007986 */ /* 0x002fe2000c101106 */
[----:B------:R-:W-:Y:S05]  /*0330*/  EXIT ;  /* 0x000000000000794d */ /* 0x000fea0003800000 */
.L_x_6:
        /* <DEDUP_REMOVED lines=12> */
.L_x_12:


//--------------------- .text._Z21linearTransformKernelPhS_iiff --------------------------
	.section	.text._Z21linearTransformKernelPhS_iiff,"ax",@progbits
	.align	128
        .global         _Z21linearTransformKernelPhS_iiff
        .type           _Z21linearTransformKernelPhS_iiff,@function
        .size           _Z21linearTransformKernelPhS_iiff,(.L_x_13 - _Z21linearTransformKernelPhS_iiff)
        .other          _Z21linearTransformKernelPhS_iiff,@"STO_CUDA_ENTRY STV_DEFAULT"
_Z21linearTransformKernelPhS_iiff:
.text._Z21linearTransformKernelPhS_iiff:
        /* <DEDUP_REMOVED lines=15> */
[----:B------:R-:W1:Y:S01]  /*00f0*/  LDC.64 R10, c[0x0][0x398] ;  /* 0x0000e600ff0a7b82 */ /* 0x000e620000000a00 */
[----:B------:R-:W2:Y:S02]  /*0100*/  LDCU.64 UR4, c[0x0][0x358] ;  /* 0x00006b00ff0477ac */ /* 0x000ea40008000a00 */
[----:B------:R-:W-:-:S05]  /*0110*/  IMAD.SHL.U32 R0, R0, 0x4, RZ ;  /* 0x0000000400007824 */ /* 0x000fca00078e00ff */
[----:B------:R-:W-:Y:S02]  /*0120*/  SHF.R.S32.HI R12, RZ, 0x1f, R0 ;  /* 0x0000001fff0c7819 */ /* 0x000fe40000011400 */
[----:B0-----:R-:W-:-:S04]  /*0130*/  IADD3 R2, P0, PT, R0, UR8, RZ ;  /* 0x0000000800027c10 */ /* 0x001fc8000ff1e0ff */
[----:B------:R-:W-:-:S05]  /*0140*/  IADD3.X R3, PT, PT, R12, UR9, RZ, P0, !PT ;  /* 0x000000090c037c10 */ /* 0x000fca00087fe4ff */
[----:B--2---:R-:W2:Y:S04]  /*0150*/  LDG.E.U8 R4, desc[UR4][R2.64] ;  /* 0x0000000402047981 */ /* 0x004ea8000c1e1100 */
[----:B------:R-:W3:Y:S04]  /*0160*/  LDG.E.U8 R5, desc[UR4][R2.64+0x1] ;  /* 0x0000010402057981 */ /* 0x000ee8000c1e1100 */
[----:B------:R-:W4:Y:S04]  /*0170*/  LDG.E.U8 R6, desc[UR4][R2.64+0x2] ;  /* 0x0000020402067981 */ /* 0x000f28000c1e1100 */
[----:B------:R0:W5:Y:S01]  /*0180*/  LDG.E.U8 R7, desc[UR4][R2.64+0x3] ;  /* 0x0000030402077981 */ /* 0x000162000c1e1100 */
[----:B--2---:R-:W-:-:S02]  /*0190*/  I2FP.F32.U32 R4, R4 ;  /* 0x0000000400047245 */ /* 0x004fc40000201000 */
[----:B---3--:R-:W-:-:S03]  /*01a0*/  I2FP.F32.U32 R8, R5 ;  /* 0x0000000500087245 */ /* 0x008fc60000201000 */
[--C-:B-1----:R-:W-:Y:S01]  /*01b0*/  FFMA R4, R4, R10, R11.reuse ;  /* 0x0000000a04047223 */ /* 0x102fe2000000000b */
[----:B----4-:R-:W-:Y:S01]  /*01c0*/  I2FP.F32.U32 R6, R6 ;  /* 0x0000000600067245 */ /* 0x010fe20000201000 */
[----:B------:R-:W-:-:S03]  /*01d0*/  FFMA R8, R8, R10, R11 ;  /* 0x0000000a08087223 */ /* 0x000fc6000000000b */
[C---:B------:R-:W-:Y:S02]  /*01e0*/  FSETP.GEU.AND P1, PT, R4.reuse, RZ, PT ;  /* 0x000000ff0400720b */ /* 0x040fe40003f2e000 */
[----:B------:R-:W-:Y:S01]  /*01f0*/  FSETP.GT.AND P0, PT, R4, 255, PT ;  /* 0x437f00000400780b */ /* 0x000fe20003f04000 */
[----:B------:R-:W-:Y:S01]  /*0200*/  FFMA R6, R6, R10, R11 ;  /* 0x0000000a06067223 */ /* 0x000fe2000000000b */
[----:B------:R-:W-:Y:S02]  /*0210*/  FSEL R4, R4, RZ, P1 ;  /* 0x000000ff04047208 */ /* 0x000fe40000800000 */
[----:B------:R-:W-:Y:S02]  /*0220*/  FSETP.GEU.AND P1, PT, R8, RZ, PT ;  /* 0x000000ff0800720b */ /* 0x000fe40003f2e000 */
[----:B------:R-:W-:Y:S02]  /*0230*/  FSEL R4, R4, 255, !P0 ;  /* 0x437f000004047808 */ /* 0x000fe40004000000 */
[----:B------:R-:W-:-:S02]  /*0240*/  FSETP.GEU.AND P2, PT, R6, RZ, PT ;  /* 0x000000ff0600720b */ /* 0x000fc40003f4e000 */
[C---:B------:R-:W-:Y:S01]  /*0250*/  FSETP.GT.AND P0, PT, R8.reuse, 255, PT ;  /* 0x437f00000800780b */ /* 0x040fe20003f04000 */
[----:B------:R-:W1:Y:S01]  /*0260*/  F2I.U32.TRUNC.NTZ R5, R4 ;  /* 0x0000000400057305 */ /* 0x000e62000020f000 */
[----:B------:R-:W-:Y:S02]  /*0270*/  FSEL R8, R8, RZ, P1 ;  /* 0x000000ff08087208 */ /* 0x000fe40000800000 */
[C---:B------:R-:W-:Y:S02]  /*0280*/  FSETP.GT.AND P1, PT, R6.reuse, 255, PT ;  /* 0x437f00000600780b */ /* 0x040fe40003f24000 */
[----:B------:R-:W-:Y:S02]  /*0290*/  FSEL R6, R6, RZ, P2 ;  /* 0x000000ff06067208 */ /* 0x000fe40001000000 */
[----:B------:R-:W-:Y:S02]  /*02a0*/  FSEL R8, R8, 255, !P0 ;  /* 0x437f000008087808 */ /* 0x000fe40004000000 */
[----:B------:R-:W-:-:S02]  /*02b0*/  FSEL R6, R6, 255, !P1 ;  /* 0x437f000006067808 */ /* 0x000fc40004800000 */
[----:B------:R-:W2:Y:S01]  /*02c0*/  F2I.U32.TRUNC.NTZ R9, R8 ;  /* 0x0000000800097305 */ /* 0x000ea2000020f000 */
[----:B0-----:R-:W-:-:S04]  /*02d0*/  IADD3 R2, P0, PT, R0, UR10, RZ ;  /* 0x0000000a00027c10 */ /* 0x001fc8000ff1e0ff */
[----:B------:R-:W-:-:S03]  /*02e0*/  IADD3.X R3, PT, PT, R12, UR11, RZ, P0, !PT ;  /* 0x0000000b0c037c10 */ /* 0x000fc600087fe4ff */
[----:B------:R-:W0:Y:S02]  /*02f0*/  F2I.U32.TRUNC.NTZ R11, R6 ;  /* 0x00000006000b7305 */ /* 0x000e24000020f000 */
[----:B-----5:R-:W-:Y:S04]  /*0300*/  STG.E.U8 desc[UR4][R2.64+0x3], R7 ;  /* 0x0000030702007986 */ /* 0x020fe8000c101104 */
[----:B-1----:R-:W-:Y:S04]  /*0310*/  STG.E.U8 desc[UR4][R2.64], R5 ;  /* 0x0000000502007986 */ /* 0x002fe8000c101104 */
[----:B--2---:R-:W-:Y:S04]  /*0320*/  STG.E.U8 desc[UR4][R2.64+0x1], R9 ;  /* 0x0000010902007986 */ /* 0x004fe8000c101104 */
[----:B0-----:R-:W-:Y:S01]  /*0330*/  STG.E.U8 desc[UR4][R2.64+0x2], R11 ;  /* 0x0000020b02007986 */ /* 0x001fe2000c101104 */
[----:B------:R-:W-:Y:S05]  /*0340*/  EXIT ;  /* 0x000000000000794d */ /* 0x000fea0003800000 */
.L_x_7:
        /* <DEDUP_REMOVED lines=11> */
.L_x_13:


//--------------------- .text._Z13copyImgKernelPhS_ii --------------------------
	.section	.text._Z13copyImgKernelPhS_ii,"ax",@progbits
	.align	128
        .global         _Z13copyImgKernelPhS_ii
        .type           _Z13copyImgKernelPhS_ii,@function
        .size           _Z13copyImgKernelPhS_ii,(.L_x_14 - _Z13copyImgKernelPhS_ii)
        .other          _Z13copyImgKernelPhS_ii,@"STO_CUDA_ENTRY STV_DEFAULT"
_Z13copyImgKernelPhS_ii:
.text._Z13copyImgKernelPhS_ii:
        /* <DEDUP_REMOVED lines=23> */
[----:B------:R-:W5:Y:S01]  /*0170*/  LDG.E.U8 R13, desc[UR4][R2.64+0x3] ;  /* 0x00000304020d7981 */ /* 0x000f62000c1e1100 */
[----:B------:R-:W-:-:S04]  /*0180*/  IADD3 R4, P0, PT, R0, UR10, RZ ;  /* 0x0000000a00047c10 */ /* 0x000fc8000ff1e0ff */
[----:B------:R-:W-:-:S05]  /*0190*/  IADD3.X R5, PT, PT, R5, UR11, RZ, P0, !PT ;  /* 0x0000000b05057c10 */ /* 0x000fca00087fe4ff */
[----:B--2---:R-:W-:Y:S04]  /*01a0*/  STG.E.U8 desc[UR4][R4.64], R7 ;  /* 0x0000000704007986 */ /* 0x004fe8000c101104 */
[----:B---3--:R-:W-:Y:S04]  /*01b0*/  STG.E.U8 desc[UR4][R4.64+0x1], R9 ;  /* 0x0000010904007986 */ /* 0x008fe8000c101104 */
[----:B----4-:R-:W-:Y:S04]  /*01c0*/  STG.E.U8 desc[UR4][R4.64+0x2], R11 ;  /* 0x0000020b04007986 */ /* 0x010fe8000c101104 */
[----:B-----5:R-:W-:Y:S01]  /*01d0*/  STG.E.U8 desc[UR4][R4.64+0x3], R13 ;  /* 0x0000030d04007986 */ /* 0x020fe2000c101104 */
[----:B------:R-:W-:Y:S05]  /*01e0*/  EXIT ;  /* 0x000000000000794d */ /* 0x000fea0003800000 */
.L_x_8:
        /* <DEDUP_REMOVED lines=9> */
.L_x_14:


//--------------------- .nv.shared.reserved.0     --------------------------
	.section	.nv.shared.reserved.0,"aw",@nobits
	.weak		__nv_reservedSMEM_offset_0_alias
	.size		__nv_reservedSMEM_offset_0_alias, 0, 64
	.other		__nv_reservedSMEM_offset_0_alias,@"STO_CUDA_RESERVED_SHARED STV_DEFAULT"
__nv_reservedSMEM_offset_0_alias:
	.zero		0
	.zero		64


//--------------------- .nv.constant0._Z11sobelKernelPhS_ii --------------------------
	.section	.nv.constant0._Z11sobelKernelPhS_ii,"a",@progbits
	.sectionflags	@""
	.align	4
.nv.constant0._Z11sobelKernelPhS_ii:
	.zero		920


//--------------------- .nv.constant0._Z8bwKernelPhS_ii --------------------------
	.section	.nv.constant0._Z8bwKernelPhS_ii,"a",@progbits
	.sectionflags	@""
	.align	4
.nv.constant0._Z8bwKernelPhS_ii:
	.zero		920


//--------------------- .nv.constant0._Z12mirrorKernelPhS_ii --------------------------
	.section	.nv.constant0._Z12mirrorKernelPhS_ii,"a",@progbits
	.sectionflags	@""
	.align	4
.nv.constant0._Z12mirrorKernelPhS_ii:
	.zero		920


//--------------------- .nv.constant0._Z21linearTransformKernelPhS_iiff --------------------------
	.section	.nv.constant0._Z21linearTransformKernelPhS_iiff,"a",@progbits
	.sectionflags	@""
	.align	4
.nv.constant0._Z21linearTransformKernelPhS_iiff:
	.zero		928


//--------------------- .nv.constant0._Z13copyImgKernelPhS_ii --------------------------
	.section	.nv.constant0._Z13copyImgKernelPhS_ii,"a",@progbits
	.sectionflags	@""
	.align	4
.nv.constant0._Z13copyImgKernelPhS_ii:
	.zero		920


//--------------------- SYMBOLS --------------------------

	.type		.nv.reservedSmem.offset0,@object
	.size		.nv.reservedSmem.offset0,0x4
